//
// Generated by NVIDIA NVVM Compiler
//
// Compiler Build ID: CL-36424714
// Cuda compilation tools, release 13.0, V13.0.88
// Based on NVVM 20.0.0
//

.version 9.0
.target sm_100
.address_size 64

	// .globl	approximate_apsp_kernel

.visible .entry approximate_apsp_kernel(
	.param .u64 .ptr .align 1 approximate_apsp_kernel_param_0,
	.param .u64 .ptr .align 1 approximate_apsp_kernel_param_1,
	.param .u32 approximate_apsp_kernel_param_2,
	.param .u32 approximate_apsp_kernel_param_3
)
{
	.reg .pred 	%p<27>;
	.reg .b32 	%r<44>;
	.reg .b32 	%f<81>;
	.reg .b64 	%rd<32>;

	ld.param.u64 	%rd3, [approximate_apsp_kernel_param_0];
	ld.param.u64 	%rd4, [approximate_apsp_kernel_param_1];
	ld.param.u32 	%r23, [approximate_apsp_kernel_param_2];
	ld.param.u32 	%r24, [approximate_apsp_kernel_param_3];
	cvta.to.global.u64 	%rd1, %rd3;
	cvta.to.global.u64 	%rd2, %rd4;
	mov.u32 	%r25, %ctaid.y;
	mov.u32 	%r26, %ntid.y;
	mov.u32 	%r27, %tid.y;
	mad.lo.s32 	%r1, %r25, %r26, %r27;
	mov.u32 	%r28, %ctaid.x;
	mov.u32 	%r29, %ntid.x;
	mov.u32 	%r30, %tid.x;
	mad.lo.s32 	%r2, %r28, %r29, %r30;
	max.s32 	%r31, %r1, %r2;
	setp.ge.s32 	%p1, %r31, %r23;
	@%p1 bra 	$L__BB0_10;
	setp.eq.s32 	%p2, %r1, %r2;
	@%p2 bra 	$L__BB0_11;
	setp.lt.s32 	%p3, %r24, 1;
	mov.f32 	%f80, 0f7F7FFFFF;
	@%p3 bra 	$L__BB0_9;
	and.b32  	%r3, %r24, 7;
	setp.lt.u32 	%p4, %r24, 8;
	mov.f32 	%f80, 0f7F7FFFFF;
	mov.b32 	%r40, 0;
	@%p4 bra 	$L__BB0_6;
	and.b32  	%r40, %r24, 2147483640;
	neg.s32 	%r39, %r40;
	shl.b32 	%r6, %r23, 3;
	mov.f32 	%f80, 0f7F7FFFFF;
	mul.wide.s32 	%rd9, %r23, 4;
	mov.u32 	%r37, %r1;
	mov.u32 	%r38, %r2;
$L__BB0_5:
	.pragma "nounroll";
	mul.wide.s32 	%rd5, %r37, 4;
	add.s64 	%rd6, %rd1, %rd5;
	ld.global.nc.f32 	%f12, [%rd6];
	mul.wide.s32 	%rd7, %r38, 4;
	add.s64 	%rd8, %rd1, %rd7;
	ld.global.nc.f32 	%f13, [%rd8];
	setp.lt.f32 	%p5, %f12, 0f7F7FFFFF;
	setp.lt.f32 	%p6, %f13, 0f7F7FFFFF;
	add.f32 	%f15, %f12, %f13;
	min.f32 	%f16, %f80, %f15;
	selp.f32 	%f17, %f16, %f80, %p6;
	selp.f32 	%f18, %f17, %f80, %p5;
	add.s64 	%rd10, %rd6, %rd9;
	ld.global.nc.f32 	%f19, [%rd10];
	add.s64 	%rd11, %rd8, %rd9;
	ld.global.nc.f32 	%f20, [%rd11];
	setp.lt.f32 	%p7, %f19, 0f7F7FFFFF;
	setp.lt.f32 	%p8, %f20, 0f7F7FFFFF;
	add.f32 	%f22, %f19, %f20;
	min.f32 	%f23, %f18, %f22;
	selp.f32 	%f24, %f23, %f18, %p8;
	selp.f32 	%f25, %f24, %f18, %p7;
	add.s64 	%rd12, %rd10, %rd9;
	ld.global.nc.f32 	%f26, [%rd12];
	add.s64 	%rd13, %rd11, %rd9;
	ld.global.nc.f32 	%f27, [%rd13];
	setp.lt.f32 	%p9, %f26, 0f7F7FFFFF;
	setp.lt.f32 	%p10, %f27, 0f7F7FFFFF;
	add.f32 	%f29, %f26, %f27;
	min.f32 	%f30, %f25, %f29;
	selp.f32 	%f31, %f30, %f25, %p10;
	selp.f32 	%f32, %f31, %f25, %p9;
	add.s64 	%rd14, %rd12, %rd9;
	ld.global.nc.f32 	%f33, [%rd14];
	add.s64 	%rd15, %rd13, %rd9;
	ld.global.nc.f32 	%f34, [%rd15];
	setp.lt.f32 	%p11, %f33, 0f7F7FFFFF;
	setp.lt.f32 	%p12, %f34, 0f7F7FFFFF;
	add.f32 	%f36, %f33, %f34;
	min.f32 	%f37, %f32, %f36;
	selp.f32 	%f38, %f37, %f32, %p12;
	selp.f32 	%f39, %f38, %f32, %p11;
	add.s64 	%rd16, %rd14, %rd9;
	ld.global.nc.f32 	%f40, [%rd16];
	add.s64 	%rd17, %rd15, %rd9;
	ld.global.nc.f32 	%f41, [%rd17];
	setp.lt.f32 	%p13, %f40, 0f7F7FFFFF;
	setp.lt.f32 	%p14, %f41, 0f7F7FFFFF;
	add.f32 	%f43, %f40, %f41;
	min.f32 	%f44, %f39, %f43;
	selp.f32 	%f45, %f44, %f39, %p14;
	selp.f32 	%f46, %f45, %f39, %p13;
	add.s64 	%rd18, %rd16, %rd9;
	ld.global.nc.f32 	%f47, [%rd18];
	add.s64 	%rd19, %rd17, %rd9;
	ld.global.nc.f32 	%f48, [%rd19];
	setp.lt.f32 	%p15, %f47, 0f7F7FFFFF;
	setp.lt.f32 	%p16, %f48, 0f7F7FFFFF;
	add.f32 	%f50, %f47, %f48;
	min.f32 	%f51, %f46, %f50;
	selp.f32 	%f52, %f51, %f46, %p16;
	selp.f32 	%f53, %f52, %f46, %p15;
	add.s64 	%rd20, %rd18, %rd9;
	ld.global.nc.f32 	%f54, [%rd20];
	add.s64 	%rd21, %rd19, %rd9;
	ld.global.nc.f32 	%f55, [%rd21];
	setp.lt.f32 	%p17, %f54, 0f7F7FFFFF;
	setp.lt.f32 	%p18, %f55, 0f7F7FFFFF;
	add.f32 	%f57, %f54, %f55;
	min.f32 	%f58, %f53, %f57;
	selp.f32 	%f59, %f58, %f53, %p18;
	selp.f32 	%f60, %f59, %f53, %p17;
	add.s64 	%rd22, %rd20, %rd9;
	ld.global.nc.f32 	%f61, [%rd22];
	add.s64 	%rd23, %rd21, %rd9;
	ld.global.nc.f32 	%f62, [%rd23];
	setp.lt.f32 	%p19, %f61, 0f7F7FFFFF;
	setp.lt.f32 	%p20, %f62, 0f7F7FFFFF;
	add.f32 	%f64, %f61, %f62;
	min.f32 	%f65, %f60, %f64;
	selp.f32 	%f66, %f65, %f60, %p20;
	selp.f32 	%f80, %f66, %f60, %p19;
	add.s32 	%r39, %r39, 8;
	add.s32 	%r38, %r38, %r6;
	add.s32 	%r37, %r37, %r6;
	setp.ne.s32 	%p21, %r39, 0;
	@%p21 bra 	$L__BB0_5;
$L__BB0_6:
	setp.eq.s32 	%p22, %r3, 0;
	@%p22 bra 	$L__BB0_9;
	mul.lo.s32 	%r33, %r40, %r23;
	add.s32 	%r43, %r2, %r33;
	add.s32 	%r42, %r1, %r33;
	neg.s32 	%r41, %r3;
$L__BB0_8:
	.pragma "nounroll";
	mul.wide.s32 	%rd24, %r42, 4;
	add.s64 	%rd25, %rd1, %rd24;
	ld.global.nc.f32 	%f67, [%rd25];
	mul.wide.s32 	%rd26, %r43, 4;
	add.s64 	%rd27, %rd1, %rd26;
	ld.global.nc.f32 	%f68, [%rd27];
	setp.lt.f32 	%p23, %f67, 0f7F7FFFFF;
	setp.lt.f32 	%p24, %f68, 0f7F7FFFFF;
	add.f32 	%f70, %f67, %f68;
	min.f32 	%f71, %f80, %f70;
	selp.f32 	%f72, %f71, %f80, %p24;
	selp.f32 	%f80, %f72, %f80, %p23;
	add.s32 	%r43, %r43, %r23;
	add.s32 	%r42, %r42, %r23;
	add.s32 	%r41, %r41, 1;
	setp.ne.s32 	%p25, %r41, 0;
	@%p25 bra 	$L__BB0_8;
$L__BB0_9:
	setp.eq.f32 	%p26, %f80, 0f7F7FFFFF;
	cvt.rn.f32.u32 	%f73, %r23;
	add.f32 	%f74, %f73, %f73;
	selp.f32 	%f75, %f74, %f80, %p26;
	mad.lo.s32 	%r34, %r23, %r1, %r2;
	mul.wide.s32 	%rd28, %r34, 4;
	add.s64 	%rd29, %rd2, %rd28;
	st.global.f32 	[%rd29], %f75;
$L__BB0_10:
	ret;
$L__BB0_11:
	mad.lo.s32 	%r35, %r23, %r1, %r1;
	mul.wide.u32 	%rd30, %r35, 4;
	add.s64 	%rd31, %rd2, %rd30;
	mov.b32 	%r36, 0;
	st.global.u32 	[%rd31], %r36;
	bra.uni 	$L__BB0_10;

}
	// .globl	select_landmarks_kernel
.visible .entry select_landmarks_kernel(
	.param .u64 .ptr .align 1 select_landmarks_kernel_param_0,
	.param .u32 select_landmarks_kernel_param_1,
	.param .u32 select_landmarks_kernel_param_2,
	.param .u64 select_landmarks_kernel_param_3
)
{
	.reg .pred 	%p<4>;
	.reg .b32 	%r<16>;
	.reg .b64 	%rd<15>;

	ld.param.u64 	%rd7, [select_landmarks_kernel_param_0];
	ld.param.u32 	%r3, [select_landmarks_kernel_param_1];
	ld.param.u32 	%r4, [select_landmarks_kernel_param_2];
	ld.param.u64 	%rd8, [select_landmarks_kernel_param_3];
	mov.u32 	%r5, %tid.x;
	mov.u32 	%r6, %ctaid.x;
	mov.u32 	%r7, %ntid.x;
	mad.lo.s32 	%r1, %r6, %r7, %r5;
	setp.ge.s32 	%p1, %r1, %r4;
	@%p1 bra 	$L__BB1_5;
	div.s32 	%r8, %r3, %r4;
	mul.lo.s32 	%r2, %r8, %r1;
	cvt.s64.s32 	%rd1, %r1;
	add.s64 	%rd2, %rd8, %rd1;
	cvt.s64.s32 	%rd3, %r8;
	or.b64  	%rd9, %rd2, %rd3;
	and.b64  	%rd10, %rd9, -4294967296;
	setp.ne.s64 	%p2, %rd10, 0;
	@%p2 bra 	$L__BB1_3;
	cvt.u32.u64 	%r9, %rd3;
	cvt.u32.u64 	%r10, %rd2;
	rem.u32 	%r11, %r10, %r9;
	cvt.u64.u32 	%rd14, %r11;
	bra.uni 	$L__BB1_4;
$L__BB1_3:
	rem.u64 	%rd14, %rd2, %rd3;
$L__BB1_4:
	cvt.u32.u64 	%r12, %rd14;
	add.s32 	%r13, %r2, %r12;
	setp.lt.s32 	%p3, %r13, %r3;
	add.s32 	%r14, %r3, -1;
	selp.b32 	%r15, %r13, %r14, %p3;
	cvta.to.global.u64 	%rd11, %rd7;
	shl.b64 	%rd12, %rd1, 2;
	add.s64 	%rd13, %rd11, %rd12;
	st.global.u32 	[%rd13], %r15;
$L__BB1_5:
	ret;

}
	// .globl	stress_majorization_barneshut_kernel
.visible .entry stress_majorization_barneshut_kernel(
	.param .u64 .ptr .align 1 stress_majorization_barneshut_kernel_param_0,
	.param .u64 .ptr .align 1 stress_majorization_barneshut_kernel_param_1,
	.param .u64 .ptr .align 1 stress_majorization_barneshut_kernel_param_2,
	.param .u64 .ptr .align 1 stress_majorization_barneshut_kernel_param_3,
	.param .u64 .ptr .align 1 stress_majorization_barneshut_kernel_param_4,
	.param .u64 .ptr .align 1 stress_majorization_barneshut_kernel_param_5,
	.param .u64 .ptr .align 1 stress_majorization_barneshut_kernel_param_6,
	.param .u64 .ptr .align 1 stress_majorization_barneshut_kernel_param_7,
	.param .u64 .ptr .align 1 stress_majorization_barneshut_kernel_param_8,
	.param .u64 .ptr .align 1 stress_majorization_barneshut_kernel_param_9,
	.param .f32 stress_majorization_barneshut_kernel_param_10,
	.param .u32 stress_majorization_barneshut_kernel_param_11,
	.param .f32 stress_majorization_barneshut_kernel_param_12,
	.param .f32 stress_majorization_barneshut_kernel_param_13
)
{
	.reg .pred 	%p<44>;
	.reg .b32 	%r<46>;
	.reg .b32 	%f<366>;
	.reg .b64 	%rd<106>;

	ld.param.u64 	%rd14, [stress_majorization_barneshut_kernel_param_0];
	ld.param.u64 	%rd15, [stress_majorization_barneshut_kernel_param_1];
	ld.param.u64 	%rd16, [stress_majorization_barneshut_kernel_param_2];
	ld.param.u64 	%rd17, [stress_majorization_barneshut_kernel_param_3];
	ld.param.u64 	%rd18, [stress_majorization_barneshut_kernel_param_4];
	ld.param.u64 	%rd19, [stress_majorization_barneshut_kernel_param_5];
	ld.param.u64 	%rd20, [stress_majorization_barneshut_kernel_param_6];
	ld.param.u64 	%rd21, [stress_majorization_barneshut_kernel_param_7];
	ld.param.u64 	%rd13, [stress_majorization_barneshut_kernel_param_9];
	ld.param.u32 	%r25, [stress_majorization_barneshut_kernel_param_11];
	ld.param.f32 	%f151, [stress_majorization_barneshut_kernel_param_12];
	cvta.to.global.u64 	%rd1, %rd20;
	cvta.to.global.u64 	%rd2, %rd21;
	cvta.to.global.u64 	%rd3, %rd13;
	cvta.to.global.u64 	%rd4, %rd19;
	cvta.to.global.u64 	%rd5, %rd18;
	cvta.to.global.u64 	%rd6, %rd17;
	cvta.to.global.u64 	%rd7, %rd16;
	cvta.to.global.u64 	%rd8, %rd15;
	cvta.to.global.u64 	%rd9, %rd14;
	mov.u32 	%r26, %ctaid.x;
	mov.u32 	%r27, %ntid.x;
	mov.u32 	%r28, %tid.x;
	mad.lo.s32 	%r1, %r26, %r27, %r28;
	setp.ge.s32 	%p1, %r1, %r25;
	@%p1 bra 	$L__BB2_38;
	ld.param.u64 	%rd104, [stress_majorization_barneshut_kernel_param_8];
	cvta.to.global.u64 	%rd22, %rd104;
	mul.wide.s32 	%rd23, %r1, 4;
	add.s64 	%rd24, %rd9, %rd23;
	ld.global.nc.f32 	%f1, [%rd24];
	add.s64 	%rd25, %rd8, %rd23;
	ld.global.nc.f32 	%f2, [%rd25];
	add.s64 	%rd26, %rd7, %rd23;
	ld.global.nc.f32 	%f3, [%rd26];
	add.s64 	%rd27, %rd22, %rd23;
	ld.global.nc.u32 	%r2, [%rd27];
	ld.global.nc.u32 	%r3, [%rd27+4];
	setp.ge.s32 	%p2, %r2, %r3;
	mov.f32 	%f334, 0f00000000;
	mov.f32 	%f335, %f334;
	mov.f32 	%f336, %f334;
	mov.f32 	%f337, %f334;
	@%p2 bra 	$L__BB2_35;
	mul.lo.s32 	%r4, %r25, %r1;
	sub.s32 	%r29, %r3, %r2;
	and.b32  	%r5, %r29, 7;
	setp.eq.s32 	%p3, %r5, 0;
	mov.f32 	%f337, 0f00000000;
	mov.u32 	%r43, %r2;
	mov.f32 	%f336, %f337;
	mov.f32 	%f335, %f337;
	mov.f32 	%f334, %f337;
	@%p3 bra 	$L__BB2_8;
	neg.s32 	%r41, %r5;
	mov.f32 	%f337, 0f00000000;
	mov.u32 	%r43, %r2;
$L__BB2_4:
	.pragma "nounroll";
	mul.wide.s32 	%rd28, %r43, 4;
	add.s64 	%rd29, %rd3, %rd28;
	ld.global.nc.u32 	%r9, [%rd29];
	add.s32 	%r30, %r9, %r4;
	mul.wide.s32 	%rd30, %r30, 4;
	add.s64 	%rd31, %rd2, %rd30;
	ld.global.nc.f32 	%f8, [%rd31];
	add.s64 	%rd32, %rd1, %rd30;
	ld.global.nc.f32 	%f156, [%rd32];
	setp.leu.f32 	%p4, %f8, 0f00000000;
	setp.leu.f32 	%p5, %f156, 0f00000000;
	or.pred  	%p6, %p4, %p5;
	@%p6 bra 	$L__BB2_7;
	mul.wide.s32 	%rd33, %r9, 4;
	add.s64 	%rd34, %rd7, %rd33;
	ld.global.nc.f32 	%f157, [%rd34];
	add.s64 	%rd35, %rd8, %rd33;
	ld.global.nc.f32 	%f158, [%rd35];
	add.s64 	%rd36, %rd9, %rd33;
	ld.global.nc.f32 	%f159, [%rd36];
	sub.f32 	%f10, %f1, %f159;
	sub.f32 	%f11, %f2, %f158;
	sub.f32 	%f12, %f3, %f157;
	mul.f32 	%f160, %f12, %f12;
	fma.rn.f32 	%f161, %f11, %f11, %f160;
	fma.rn.f32 	%f162, %f10, %f10, %f161;
	sqrt.rn.f32 	%f13, %f162;
	setp.leu.f32 	%p7, %f13, %f151;
	@%p7 bra 	$L__BB2_7;
	div.rn.f32 	%f163, %f156, %f13;
	mov.f32 	%f164, 0f3F800000;
	sub.f32 	%f165, %f164, %f163;
	mul.f32 	%f166, %f10, %f165;
	sub.f32 	%f167, %f1, %f166;
	mul.f32 	%f168, %f11, %f165;
	sub.f32 	%f169, %f2, %f168;
	mul.f32 	%f170, %f12, %f165;
	sub.f32 	%f171, %f3, %f170;
	fma.rn.f32 	%f334, %f8, %f167, %f334;
	fma.rn.f32 	%f335, %f8, %f169, %f335;
	fma.rn.f32 	%f336, %f8, %f171, %f336;
	add.f32 	%f337, %f337, %f8;
$L__BB2_7:
	add.s32 	%r43, %r43, 1;
	add.s32 	%r41, %r41, 1;
	setp.ne.s32 	%p8, %r41, 0;
	@%p8 bra 	$L__BB2_4;
$L__BB2_8:
	sub.s32 	%r31, %r2, %r3;
	setp.gt.u32 	%p9, %r31, -8;
	@%p9 bra 	$L__BB2_35;
	sub.s32 	%r44, %r43, %r3;
$L__BB2_10:
	.pragma "nounroll";
	ld.param.u64 	%rd105, [stress_majorization_barneshut_kernel_param_9];
	mul.wide.s32 	%rd37, %r43, 4;
	cvta.to.global.u64 	%rd38, %rd105;
	add.s64 	%rd39, %rd38, %rd37;
	add.s64 	%rd10, %rd39, 16;
	ld.global.nc.u32 	%r16, [%rd39];
	add.s32 	%r32, %r16, %r4;
	mul.wide.s32 	%rd40, %r32, 4;
	add.s64 	%rd41, %rd2, %rd40;
	ld.global.nc.f32 	%f34, [%rd41];
	add.s64 	%rd42, %rd1, %rd40;
	ld.global.nc.f32 	%f172, [%rd42];
	setp.leu.f32 	%p10, %f34, 0f00000000;
	setp.leu.f32 	%p11, %f172, 0f00000000;
	or.pred  	%p12, %p10, %p11;
	@%p12 bra 	$L__BB2_13;
	mul.wide.s32 	%rd43, %r16, 4;
	add.s64 	%rd44, %rd7, %rd43;
	ld.global.nc.f32 	%f173, [%rd44];
	add.s64 	%rd45, %rd8, %rd43;
	ld.global.nc.f32 	%f174, [%rd45];
	add.s64 	%rd46, %rd9, %rd43;
	ld.global.nc.f32 	%f175, [%rd46];
	sub.f32 	%f36, %f1, %f175;
	sub.f32 	%f37, %f2, %f174;
	sub.f32 	%f38, %f3, %f173;
	mul.f32 	%f176, %f38, %f38;
	fma.rn.f32 	%f177, %f37, %f37, %f176;
	fma.rn.f32 	%f178, %f36, %f36, %f177;
	sqrt.rn.f32 	%f39, %f178;
	setp.leu.f32 	%p13, %f39, %f151;
	@%p13 bra 	$L__BB2_13;
	div.rn.f32 	%f179, %f172, %f39;
	mov.f32 	%f180, 0f3F800000;
	sub.f32 	%f181, %f180, %f179;
	mul.f32 	%f182, %f36, %f181;
	sub.f32 	%f183, %f1, %f182;
	mul.f32 	%f184, %f37, %f181;
	sub.f32 	%f185, %f2, %f184;
	mul.f32 	%f186, %f38, %f181;
	sub.f32 	%f187, %f3, %f186;
	fma.rn.f32 	%f334, %f34, %f183, %f334;
	fma.rn.f32 	%f335, %f34, %f185, %f335;
	fma.rn.f32 	%f336, %f34, %f187, %f336;
	add.f32 	%f337, %f337, %f34;
$L__BB2_13:
	ld.global.nc.u32 	%r17, [%rd10+-12];
	add.s32 	%r33, %r17, %r4;
	mul.wide.s32 	%rd47, %r33, 4;
	add.s64 	%rd48, %rd2, %rd47;
	ld.global.nc.f32 	%f48, [%rd48];
	add.s64 	%rd49, %rd1, %rd47;
	ld.global.nc.f32 	%f188, [%rd49];
	setp.leu.f32 	%p14, %f48, 0f00000000;
	setp.leu.f32 	%p15, %f188, 0f00000000;
	or.pred  	%p16, %p14, %p15;
	@%p16 bra 	$L__BB2_16;
	mul.wide.s32 	%rd50, %r17, 4;
	add.s64 	%rd51, %rd7, %rd50;
	ld.global.nc.f32 	%f189, [%rd51];
	add.s64 	%rd52, %rd8, %rd50;
	ld.global.nc.f32 	%f190, [%rd52];
	add.s64 	%rd53, %rd9, %rd50;
	ld.global.nc.f32 	%f191, [%rd53];
	sub.f32 	%f50, %f1, %f191;
	sub.f32 	%f51, %f2, %f190;
	sub.f32 	%f52, %f3, %f189;
	mul.f32 	%f192, %f52, %f52;
	fma.rn.f32 	%f193, %f51, %f51, %f192;
	fma.rn.f32 	%f194, %f50, %f50, %f193;
	sqrt.rn.f32 	%f53, %f194;
	setp.leu.f32 	%p17, %f53, %f151;
	@%p17 bra 	$L__BB2_16;
	div.rn.f32 	%f195, %f188, %f53;
	mov.f32 	%f196, 0f3F800000;
	sub.f32 	%f197, %f196, %f195;
	mul.f32 	%f198, %f50, %f197;
	sub.f32 	%f199, %f1, %f198;
	mul.f32 	%f200, %f51, %f197;
	sub.f32 	%f201, %f2, %f200;
	mul.f32 	%f202, %f52, %f197;
	sub.f32 	%f203, %f3, %f202;
	fma.rn.f32 	%f334, %f48, %f199, %f334;
	fma.rn.f32 	%f335, %f48, %f201, %f335;
	fma.rn.f32 	%f336, %f48, %f203, %f336;
	add.f32 	%f337, %f337, %f48;
$L__BB2_16:
	ld.global.nc.u32 	%r18, [%rd10+-8];
	add.s32 	%r34, %r18, %r4;
	mul.wide.s32 	%rd54, %r34, 4;
	add.s64 	%rd55, %rd2, %rd54;
	ld.global.nc.f32 	%f62, [%rd55];
	add.s64 	%rd56, %rd1, %rd54;
	ld.global.nc.f32 	%f204, [%rd56];
	setp.leu.f32 	%p18, %f62, 0f00000000;
	setp.leu.f32 	%p19, %f204, 0f00000000;
	or.pred  	%p20, %p18, %p19;
	@%p20 bra 	$L__BB2_19;
	mul.wide.s32 	%rd57, %r18, 4;
	add.s64 	%rd58, %rd7, %rd57;
	ld.global.nc.f32 	%f205, [%rd58];
	add.s64 	%rd59, %rd8, %rd57;
	ld.global.nc.f32 	%f206, [%rd59];
	add.s64 	%rd60, %rd9, %rd57;
	ld.global.nc.f32 	%f207, [%rd60];
	sub.f32 	%f64, %f1, %f207;
	sub.f32 	%f65, %f2, %f206;
	sub.f32 	%f66, %f3, %f205;
	mul.f32 	%f208, %f66, %f66;
	fma.rn.f32 	%f209, %f65, %f65, %f208;
	fma.rn.f32 	%f210, %f64, %f64, %f209;
	sqrt.rn.f32 	%f67, %f210;
	setp.leu.f32 	%p21, %f67, %f151;
	@%p21 bra 	$L__BB2_19;
	div.rn.f32 	%f211, %f204, %f67;
	mov.f32 	%f212, 0f3F800000;
	sub.f32 	%f213, %f212, %f211;
	mul.f32 	%f214, %f64, %f213;
	sub.f32 	%f215, %f1, %f214;
	mul.f32 	%f216, %f65, %f213;
	sub.f32 	%f217, %f2, %f216;
	mul.f32 	%f218, %f66, %f213;
	sub.f32 	%f219, %f3, %f218;
	fma.rn.f32 	%f334, %f62, %f215, %f334;
	fma.rn.f32 	%f335, %f62, %f217, %f335;
	fma.rn.f32 	%f336, %f62, %f219, %f336;
	add.f32 	%f337, %f337, %f62;
$L__BB2_19:
	ld.global.nc.u32 	%r19, [%rd10+-4];
	add.s32 	%r35, %r19, %r4;
	mul.wide.s32 	%rd61, %r35, 4;
	add.s64 	%rd62, %rd2, %rd61;
	ld.global.nc.f32 	%f76, [%rd62];
	add.s64 	%rd63, %rd1, %rd61;
	ld.global.nc.f32 	%f220, [%rd63];
	setp.leu.f32 	%p22, %f76, 0f00000000;
	setp.leu.f32 	%p23, %f220, 0f00000000;
	or.pred  	%p24, %p22, %p23;
	@%p24 bra 	$L__BB2_22;
	mul.wide.s32 	%rd64, %r19, 4;
	add.s64 	%rd65, %rd7, %rd64;
	ld.global.nc.f32 	%f221, [%rd65];
	add.s64 	%rd66, %rd8, %rd64;
	ld.global.nc.f32 	%f222, [%rd66];
	add.s64 	%rd67, %rd9, %rd64;
	ld.global.nc.f32 	%f223, [%rd67];
	sub.f32 	%f78, %f1, %f223;
	sub.f32 	%f79, %f2, %f222;
	sub.f32 	%f80, %f3, %f221;
	mul.f32 	%f224, %f80, %f80;
	fma.rn.f32 	%f225, %f79, %f79, %f224;
	fma.rn.f32 	%f226, %f78, %f78, %f225;
	sqrt.rn.f32 	%f81, %f226;
	setp.leu.f32 	%p25, %f81, %f151;
	@%p25 bra 	$L__BB2_22;
	div.rn.f32 	%f227, %f220, %f81;
	mov.f32 	%f228, 0f3F800000;
	sub.f32 	%f229, %f228, %f227;
	mul.f32 	%f230, %f78, %f229;
	sub.f32 	%f231, %f1, %f230;
	mul.f32 	%f232, %f79, %f229;
	sub.f32 	%f233, %f2, %f232;
	mul.f32 	%f234, %f80, %f229;
	sub.f32 	%f235, %f3, %f234;
	fma.rn.f32 	%f334, %f76, %f231, %f334;
	fma.rn.f32 	%f335, %f76, %f233, %f335;
	fma.rn.f32 	%f336, %f76, %f235, %f336;
	add.f32 	%f337, %f337, %f76;
$L__BB2_22:
	ld.global.nc.u32 	%r20, [%rd10];
	add.s32 	%r36, %r20, %r4;
	mul.wide.s32 	%rd68, %r36, 4;
	add.s64 	%rd69, %rd2, %rd68;
	ld.global.nc.f32 	%f90, [%rd69];
	add.s64 	%rd70, %rd1, %rd68;
	ld.global.nc.f32 	%f236, [%rd70];
	setp.leu.f32 	%p26, %f90, 0f00000000;
	setp.leu.f32 	%p27, %f236, 0f00000000;
	or.pred  	%p28, %p26, %p27;
	@%p28 bra 	$L__BB2_25;
	mul.wide.s32 	%rd71, %r20, 4;
	add.s64 	%rd72, %rd7, %rd71;
	ld.global.nc.f32 	%f237, [%rd72];
	add.s64 	%rd73, %rd8, %rd71;
	ld.global.nc.f32 	%f238, [%rd73];
	add.s64 	%rd74, %rd9, %rd71;
	ld.global.nc.f32 	%f239, [%rd74];
	sub.f32 	%f92, %f1, %f239;
	sub.f32 	%f93, %f2, %f238;
	sub.f32 	%f94, %f3, %f237;
	mul.f32 	%f240, %f94, %f94;
	fma.rn.f32 	%f241, %f93, %f93, %f240;
	fma.rn.f32 	%f242, %f92, %f92, %f241;
	sqrt.rn.f32 	%f95, %f242;
	setp.leu.f32 	%p29, %f95, %f151;
	@%p29 bra 	$L__BB2_25;
	div.rn.f32 	%f243, %f236, %f95;
	mov.f32 	%f244, 0f3F800000;
	sub.f32 	%f245, %f244, %f243;
	mul.f32 	%f246, %f92, %f245;
	sub.f32 	%f247, %f1, %f246;
	mul.f32 	%f248, %f93, %f245;
	sub.f32 	%f249, %f2, %f248;
	mul.f32 	%f250, %f94, %f245;
	sub.f32 	%f251, %f3, %f250;
	fma.rn.f32 	%f334, %f90, %f247, %f334;
	fma.rn.f32 	%f335, %f90, %f249, %f335;
	fma.rn.f32 	%f336, %f90, %f251, %f336;
	add.f32 	%f337, %f337, %f90;
$L__BB2_25:
	ld.global.nc.u32 	%r21, [%rd10+4];
	add.s32 	%r37, %r21, %r4;
	mul.wide.s32 	%rd75, %r37, 4;
	add.s64 	%rd76, %rd2, %rd75;
	ld.global.nc.f32 	%f104, [%rd76];
	add.s64 	%rd77, %rd1, %rd75;
	ld.global.nc.f32 	%f252, [%rd77];
	setp.leu.f32 	%p30, %f104, 0f00000000;
	setp.leu.f32 	%p31, %f252, 0f00000000;
	or.pred  	%p32, %p30, %p31;
	@%p32 bra 	$L__BB2_28;
	mul.wide.s32 	%rd78, %r21, 4;
	add.s64 	%rd79, %rd7, %rd78;
	ld.global.nc.f32 	%f253, [%rd79];
	add.s64 	%rd80, %rd8, %rd78;
	ld.global.nc.f32 	%f254, [%rd80];
	add.s64 	%rd81, %rd9, %rd78;
	ld.global.nc.f32 	%f255, [%rd81];
	sub.f32 	%f106, %f1, %f255;
	sub.f32 	%f107, %f2, %f254;
	sub.f32 	%f108, %f3, %f253;
	mul.f32 	%f256, %f108, %f108;
	fma.rn.f32 	%f257, %f107, %f107, %f256;
	fma.rn.f32 	%f258, %f106, %f106, %f257;
	sqrt.rn.f32 	%f109, %f258;
	setp.leu.f32 	%p33, %f109, %f151;
	@%p33 bra 	$L__BB2_28;
	div.rn.f32 	%f259, %f252, %f109;
	mov.f32 	%f260, 0f3F800000;
	sub.f32 	%f261, %f260, %f259;
	mul.f32 	%f262, %f106, %f261;
	sub.f32 	%f263, %f1, %f262;
	mul.f32 	%f264, %f107, %f261;
	sub.f32 	%f265, %f2, %f264;
	mul.f32 	%f266, %f108, %f261;
	sub.f32 	%f267, %f3, %f266;
	fma.rn.f32 	%f334, %f104, %f263, %f334;
	fma.rn.f32 	%f335, %f104, %f265, %f335;
	fma.rn.f32 	%f336, %f104, %f267, %f336;
	add.f32 	%f337, %f337, %f104;
$L__BB2_28:
	ld.global.nc.u32 	%r22, [%rd10+8];
	add.s32 	%r38, %r22, %r4;
	mul.wide.s32 	%rd82, %r38, 4;
	add.s64 	%rd83, %rd2, %rd82;
	ld.global.nc.f32 	%f118, [%rd83];
	add.s64 	%rd84, %rd1, %rd82;
	ld.global.nc.f32 	%f268, [%rd84];
	setp.leu.f32 	%p34, %f118, 0f00000000;
	setp.leu.f32 	%p35, %f268, 0f00000000;
	or.pred  	%p36, %p34, %p35;
	@%p36 bra 	$L__BB2_31;
	mul.wide.s32 	%rd85, %r22, 4;
	add.s64 	%rd86, %rd7, %rd85;
	ld.global.nc.f32 	%f269, [%rd86];
	add.s64 	%rd87, %rd8, %rd85;
	ld.global.nc.f32 	%f270, [%rd87];
	add.s64 	%rd88, %rd9, %rd85;
	ld.global.nc.f32 	%f271, [%rd88];
	sub.f32 	%f120, %f1, %f271;
	sub.f32 	%f121, %f2, %f270;
	sub.f32 	%f122, %f3, %f269;
	mul.f32 	%f272, %f122, %f122;
	fma.rn.f32 	%f273, %f121, %f121, %f272;
	fma.rn.f32 	%f274, %f120, %f120, %f273;
	sqrt.rn.f32 	%f123, %f274;
	setp.leu.f32 	%p37, %f123, %f151;
	@%p37 bra 	$L__BB2_31;
	div.rn.f32 	%f275, %f268, %f123;
	mov.f32 	%f276, 0f3F800000;
	sub.f32 	%f277, %f276, %f275;
	mul.f32 	%f278, %f120, %f277;
	sub.f32 	%f279, %f1, %f278;
	mul.f32 	%f280, %f121, %f277;
	sub.f32 	%f281, %f2, %f280;
	mul.f32 	%f282, %f122, %f277;
	sub.f32 	%f283, %f3, %f282;
	fma.rn.f32 	%f334, %f118, %f279, %f334;
	fma.rn.f32 	%f335, %f118, %f281, %f335;
	fma.rn.f32 	%f336, %f118, %f283, %f336;
	add.f32 	%f337, %f337, %f118;
$L__BB2_31:
	ld.global.nc.u32 	%r39, [%rd10+12];
	cvt.s64.s32 	%rd11, %r39;
	add.s32 	%r40, %r39, %r4;
	mul.wide.s32 	%rd89, %r40, 4;
	add.s64 	%rd90, %rd2, %rd89;
	ld.global.nc.f32 	%f132, [%rd90];
	add.s64 	%rd91, %rd1, %rd89;
	ld.global.nc.f32 	%f284, [%rd91];
	setp.leu.f32 	%p38, %f132, 0f00000000;
	setp.leu.f32 	%p39, %f284, 0f00000000;
	or.pred  	%p40, %p38, %p39;
	@%p40 bra 	$L__BB2_34;
	shl.b64 	%rd92, %rd11, 2;
	add.s64 	%rd93, %rd7, %rd92;
	ld.global.nc.f32 	%f285, [%rd93];
	add.s64 	%rd94, %rd8, %rd92;
	ld.global.nc.f32 	%f286, [%rd94];
	add.s64 	%rd95, %rd9, %rd92;
	ld.global.nc.f32 	%f287, [%rd95];
	sub.f32 	%f134, %f1, %f287;
	sub.f32 	%f135, %f2, %f286;
	sub.f32 	%f136, %f3, %f285;
	mul.f32 	%f288, %f136, %f136;
	fma.rn.f32 	%f289, %f135, %f135, %f288;
	fma.rn.f32 	%f290, %f134, %f134, %f289;
	sqrt.rn.f32 	%f137, %f290;
	setp.leu.f32 	%p41, %f137, %f151;
	@%p41 bra 	$L__BB2_34;
	div.rn.f32 	%f291, %f284, %f137;
	mov.f32 	%f292, 0f3F800000;
	sub.f32 	%f293, %f292, %f291;
	mul.f32 	%f294, %f134, %f293;
	sub.f32 	%f295, %f1, %f294;
	mul.f32 	%f296, %f135, %f293;
	sub.f32 	%f297, %f2, %f296;
	mul.f32 	%f298, %f136, %f293;
	sub.f32 	%f299, %f3, %f298;
	fma.rn.f32 	%f334, %f132, %f295, %f334;
	fma.rn.f32 	%f335, %f132, %f297, %f335;
	fma.rn.f32 	%f336, %f132, %f299, %f336;
	add.f32 	%f337, %f337, %f132;
$L__BB2_34:
	add.s32 	%r43, %r43, 8;
	add.s32 	%r44, %r44, 8;
	setp.ne.s32 	%p42, %r44, 0;
	@%p42 bra 	$L__BB2_10;
$L__BB2_35:
	setp.leu.f32 	%p43, %f337, 0f00000000;
	@%p43 bra 	$L__BB2_37;
	ld.param.f32 	%f309, [stress_majorization_barneshut_kernel_param_10];
	div.rn.f32 	%f300, %f334, %f337;
	div.rn.f32 	%f301, %f335, %f337;
	div.rn.f32 	%f302, %f336, %f337;
	sub.f32 	%f303, %f300, %f1;
	fma.rn.f32 	%f304, %f309, %f303, %f1;
	mul.wide.s32 	%rd100, %r1, 4;
	add.s64 	%rd101, %rd6, %rd100;
	st.global.f32 	[%rd101], %f304;
	sub.f32 	%f305, %f301, %f2;
	fma.rn.f32 	%f306, %f309, %f305, %f2;
	add.s64 	%rd102, %rd5, %rd100;
	st.global.f32 	[%rd102], %f306;
	sub.f32 	%f307, %f302, %f3;
	fma.rn.f32 	%f308, %f309, %f307, %f3;
	add.s64 	%rd103, %rd4, %rd100;
	st.global.f32 	[%rd103], %f308;
	bra.uni 	$L__BB2_38;
$L__BB2_37:
	mul.wide.s32 	%rd96, %r1, 4;
	add.s64 	%rd97, %rd6, %rd96;
	st.global.f32 	[%rd97], %f1;
	add.s64 	%rd98, %rd5, %rd96;
	st.global.f32 	[%rd98], %f2;
	add.s64 	%rd99, %rd4, %rd96;
	st.global.f32 	[%rd99], %f3;
$L__BB2_38:
	ret;

}


// ===== COMPILED SASS (sm_100) =====

	.target	sm_100

	.elftype	@"ET_EXEC"


//--------------------- .note.nv.tkinfo           --------------------------
	.section	.note.nv.tkinfo,"",@"SHT_NOTE"
	.sectionflags	@"SHF_NOTE_NV_TKINFO"
	.tkinfo
        /*0018*/ 	.word	0x00000002
        /*0030*/ 	.string	""
        /*0030*/ 	.string	"ptxas"
        /*0030*/ 	.string	"Cuda compilation tools, release 13.0, V13.0.88"
        /*0030*/ 	.string	"Build cuda_13.0.r13.0/compiler.36424714_0"
        /*0030*/ 	.string	"-arch sm_100 -m 64 "



//--------------------- .note.nv.cuinfo           --------------------------
	.section	.note.nv.cuinfo,"",@"SHT_NOTE"
	.sectionflags	@"SHF_NOTE_NV_CUINFO"
        /*0018*/ 	.short	0x0002
        /*001a*/ 	.short	0x0064
        /*001c*/ 	.short	0x0082
	.zero		2


//--------------------- .nv.info                  --------------------------
	.section	.nv.info,"",@"SHT_CUDA_INFO"
	.align	4


	//----- nvinfo : EIATTR_REGCOUNT
	.align		4
        /*0000*/ 	.byte	0x04, 0x2f
        /*0002*/ 	.short	(.L_1 - .L_0)
	.align		4
.L_0:
        /*0004*/ 	.word	index@(approximate_apsp_kernel)
        /*0008*/ 	.word	0x00000020


	//----- nvinfo : EIATTR_FRAME_SIZE
	.align		4
.L_1:
        /*000c*/ 	.byte	0x04, 0x11
        /*000e*/ 	.short	(.L_3 - .L_2)
	.align		4
.L_2:
        /*0010*/ 	.word	index@(approximate_apsp_kernel)
        /*0014*/ 	.word	0x00000000


	//----- nvinfo : EIATTR_REGCOUNT
	.align		4
.L_3:
        /*0018*/ 	.byte	0x04, 0x2f
        /*001a*/ 	.short	(.L_5 - .L_4)
	.align		4
.L_4:
        /*001c*/ 	.word	index@(select_landmarks_kernel)
        /*0020*/ 	.word	0x00000016


	//----- nvinfo : EIATTR_FRAME_SIZE
	.align		4
.L_5:
        /*0024*/ 	.byte	0x04, 0x11
        /*0026*/ 	.short	(.L_7 - .L_6)
	.align		4
.L_6:
        /*0028*/ 	.word	index@($__internal_2_$__cuda_sm20_rem_u64)
        /*002c*/ 	.word	0x00000000


	//----- nvinfo : EIATTR_FRAME_SIZE
	.align		4
.L_7:
        /*0030*/ 	.byte	0x04, 0x11
        /*0032*/ 	.short	(.L_9 - .L_8)
	.align		4
.L_8:
        /*0034*/ 	.word	index@(select_landmarks_kernel)
        /*0038*/ 	.word	0x00000000


	//----- nvinfo : EIATTR_REGCOUNT
	.align		4
.L_9:
        /*003c*/ 	.byte	0x04, 0x2f
        /*003e*/ 	.short	(.L_11 - .L_10)
	.align		4
.L_10:
        /*0040*/ 	.word	index@(stress_majorization_barneshut_kernel)
        /*0044*/ 	.word	0x00000024


	//----- nvinfo : EIATTR_FRAME_SIZE
	.align		4
.L_11:
        /*0048*/ 	.byte	0x04, 0x11
        /*004a*/ 	.short	(.L_13 - .L_12)
	.align		4
.L_12:
        /*004c*/ 	.word	index@($__internal_1_$__cuda_sm3x_div_rn_noftz_f32_slowpath)
        /*0050*/ 	.word	0x00000000


	//----- nvinfo : EIATTR_FRAME_SIZE
	.align		4
.L_13:
        /*0054*/ 	.byte	0x04, 0x11
        /*0056*/ 	.short	(.L_15 - .L_14)
	.align		4
.L_14:
        /*0058*/ 	.word	index@($__internal_0_$__cuda_sm20_sqrt_rn_f32_slowpath)
        /*005c*/ 	.word	0x00000000


	//----- nvinfo : EIATTR_FRAME_SIZE
	.align		4
.L_15:
        /*0060*/ 	.byte	0x04, 0x11
        /*0062*/ 	.short	(.L_17 - .L_16)
	.align		4
.L_16:
        /*0064*/ 	.word	index@(stress_majorization_barneshut_kernel)
        /*0068*/ 	.word	0x00000000


	//----- nvinfo : EIATTR_MIN_STACK_SIZE
	.align		4
.L_17:
        /*006c*/ 	.byte	0x04, 0x12
        /*006e*/ 	.short	(.L_19 - .L_18)
	.align		4
.L_18:
        /*0070*/ 	.word	index@(stress_majorization_barneshut_kernel)
        /*0074*/ 	.word	0x00000000


	//----- nvinfo : EIATTR_MIN_STACK_SIZE
	.align		4
.L_19:
        /*0078*/ 	.byte	0x04, 0x12
        /*007a*/ 	.short	(.L_21 - .L_20)
	.align		4
.L_20:
        /*007c*/ 	.word	index@(select_landmarks_kernel)
        /*0080*/ 	.word	0x00000000


	//----- nvinfo : EIATTR_MIN_STACK_SIZE
	.align		4
.L_21:
        /*0084*/ 	.byte	0x04, 0x12
        /*0086*/ 	.short	(.L_23 - .L_22)
	.align		4
.L_22:
        /*0088*/ 	.word	index@(approximate_apsp_kernel)
        /*008c*/ 	.word	0x00000000
.L_23:


//--------------------- .nv.compat                --------------------------
	.section	.nv.compat,"",@"SHT_CUDA_COMPAT_INFO"
	.align	4
        /*0000*/ 	.byte	0x02, 0x09, 0x00, 0x00, 0x02, 0x02, 0x01, 0x00, 0x02, 0x05, 0x05, 0x00, 0x03, 0x07, 0x01, 0x01
        /*0010*/ 	.byte	0x02, 0x03, 0x00, 0x00, 0x02, 0x06, 0x01, 0x00, 0x04, 0x0b, 0x08, 0x00, 0x01, 0x00, 0x00, 0x00
        /*0020*/ 	.byte	0x00, 0x00, 0x00, 0x00


//--------------------- .nv.info.stress_majorization_barneshut_kernel --------------------------
	.section	.nv.info.stress_majorization_barneshut_kernel,"",@"SHT_CUDA_INFO"
	.sectionflags	@""
	.align	4


	//----- nvinfo : EIATTR_CUDA_API_VERSION
	.align		4
        /*0000*/ 	.byte	0x04, 0x37
        /*0002*/ 	.short	(.L_25 - .L_24)
.L_24:
        /*0004*/ 	.word	0x00000082


	//----- nvinfo : EIATTR_KPARAM_INFO
	.align		4
.L_25:
        /*0008*/ 	.byte	0x04, 0x17
        /*000a*/ 	.short	(.L_27 - .L_26)
.L_26:
        /*000c*/ 	.word	0x00000000
        /*0010*/ 	.short	0x000d
        /*0012*/ 	.short	0x005c
        /*0014*/ 	.byte	0x00, 0xf0, 0x11, 0x00


	//----- nvinfo : EIATTR_KPARAM_INFO
	.align		4
.L_27:
        /*0018*/ 	.byte	0x04, 0x17
        /*001a*/ 	.short	(.L_29 - .L_28)
.L_28:
        /*001c*/ 	.word	0x00000000
        /*0020*/ 	.short	0x000c
        /*0022*/ 	.short	0x0058
        /*0024*/ 	.byte	0x00, 0xf0, 0x11, 0x00


	//----- nvinfo : EIATTR_KPARAM_INFO
	.align		4
.L_29:
        /*0028*/ 	.byte	0x04, 0x17
        /*002a*/ 	.short	(.L_31 - .L_30)
.L_30:
        /*002c*/ 	.word	0x00000000
        /*0030*/ 	.short	0x000b
        /*0032*/ 	.short	0x0054
        /*0034*/ 	.byte	0x00, 0xf0, 0x11, 0x00


	//----- nvinfo : EIATTR_KPARAM_INFO
	.align		4
.L_31:
        /*0038*/ 	.byte	0x04, 0x17
        /*003a*/ 	.short	(.L_33 - .L_32)
.L_32:
        /*003c*/ 	.word	0x00000000
        /*0040*/ 	.short	0x000a
        /*0042*/ 	.short	0x0050
        /*0044*/ 	.byte	0x00, 0xf0, 0x11, 0x00


	//----- nvinfo : EIATTR_KPARAM_INFO
	.align		4
.L_33:
        /*0048*/ 	.byte	0x04, 0x17
        /*004a*/ 	.short	(.L_35 - .L_34)
.L_34:
        /*004c*/ 	.word	0x00000000
        /*0050*/ 	.short	0x0009
        /*0052*/ 	.short	0x0048
        /*0054*/ 	.byte	0x00, 0xf5, 0x21, 0x00


	//----- nvinfo : EIATTR_KPARAM_INFO
	.align		4
.L_35:
        /*0058*/ 	.byte	0x04, 0x17
        /*005a*/ 	.short	(.L_37 - .L_36)
.L_36:
        /*005c*/ 	.word	0x00000000
        /*0060*/ 	.short	0x0008
        /*0062*/ 	.short	0x0040
        /*0064*/ 	.byte	0x00, 0xf5, 0x21, 0x00


	//----- nvinfo : EIATTR_KPARAM_INFO
	.align		4
.L_37:
        /*0068*/ 	.byte	0x04, 0x17
        /*006a*/ 	.short	(.L_39 - .L_38)
.L_38:
        /*006c*/ 	.word	0x00000000
        /*0070*/ 	.short	0x0007
        /*0072*/ 	.short	0x0038
        /*0074*/ 	.byte	0x00, 0xf5, 0x21, 0x00


	//----- nvinfo : EIATTR_KPARAM_INFO
	.align		4
.L_39:
        /*0078*/ 	.byte	0x04, 0x17
        /*007a*/ 	.short	(.L_41 - .L_40)
.L_40:
        /*007c*/ 	.word	0x00000000
        /*0080*/ 	.short	0x0006
        /*0082*/ 	.short	0x0030
        /*0084*/ 	.byte	0x00, 0xf5, 0x21, 0x00


	//----- nvinfo : EIATTR_KPARAM_INFO
	.align		4
.L_41:
        /*0088*/ 	.byte	0x04, 0x17
        /*008a*/ 	.short	(.L_43 - .L_42)
.L_42:
        /*008c*/ 	.word	0x00000000
        /*0090*/ 	.short	0x0005
        /*0092*/ 	.short	0x0028
        /*0094*/ 	.byte	0x00, 0xf5, 0x21, 0x00


	//----- nvinfo : EIATTR_KPARAM_INFO
	.align		4
.L_43:
        /*0098*/ 	.byte	0x04, 0x17
        /*009a*/ 	.short	(.L_45 - .L_44)
.L_44:
        /*009c*/ 	.word	0x00000000
        /*00a0*/ 	.short	0x0004
        /*00a2*/ 	.short	0x0020
        /*00a4*/ 	.byte	0x00, 0xf5, 0x21, 0x00


	//----- nvinfo : EIATTR_KPARAM_INFO
	.align		4
.L_45:
        /*00a8*/ 	.byte	0x04, 0x17
        /*00aa*/ 	.short	(.L_47 - .L_46)
.L_46:
        /*00ac*/ 	.word	0x00000000
        /*00b0*/ 	.short	0x0003
        /*00b2*/ 	.short	0x0018
        /*00b4*/ 	.byte	0x00, 0xf5, 0x21, 0x00


	//----- nvinfo : EIATTR_KPARAM_INFO
	.align		4
.L_47:
        /*00b8*/ 	.byte	0x04, 0x17
        /*00ba*/ 	.short	(.L_49 - .L_48)
.L_48:
        /*00bc*/ 	.word	0x00000000
        /*00c0*/ 	.short	0x0002
        /*00c2*/ 	.short	0x0010
        /*00c4*/ 	.byte	0x00, 0xf5, 0x21, 0x00


	//----- nvinfo : EIATTR_KPARAM_INFO
	.align		4
.L_49:
        /*00c8*/ 	.byte	0x04, 0x17
        /*00ca*/ 	.short	(.L_51 - .L_50)
.L_50:
        /*00cc*/ 	.word	0x00000000
        /*00d0*/ 	.short	0x0001
        /*00d2*/ 	.short	0x0008
        /*00d4*/ 	.byte	0x00, 0xf5, 0x21, 0x00


	//----- nvinfo : EIATTR_KPARAM_INFO
	.align		4
.L_51:
        /*00d8*/ 	.byte	0x04, 0x17
        /*00da*/ 	.short	(.L_53 - .L_52)
.L_52:
        /*00dc*/ 	.word	0x00000000
        /*00e0*/ 	.short	0x0000
        /*00e2*/ 	.short	0x0000
        /*00e4*/ 	.byte	0x00, 0xf5, 0x21, 0x00


	//----- nvinfo : EIATTR_SPARSE_MMA_MASK
	.align		4
.L_53:
        /*00e8*/ 	.byte	0x03, 0x50
        /*00ea*/ 	.short	0x0000


	//----- nvinfo : EIATTR_MAXREG_COUNT
	.align		4
        /*00ec*/ 	.byte	0x03, 0x1b
        /*00ee*/ 	.short	0x00ff


	//----- nvinfo : EIATTR_MERCURY_ISA_VERSION
	.align		4
        /*00f0*/ 	.byte	0x03, 0x5f
        /*00f2*/ 	.short	0x0101


	//----- nvinfo : EIATTR_VRC_CTA_INIT_COUNT
	.align		4
        /*00f4*/ 	.byte	0x02, 0x4a
	.zero		1
	.zero		1


	//----- nvinfo : EIATTR_EXIT_INSTR_OFFSETS
	.align		4
        /*00f8*/ 	.byte	0x04, 0x1c
        /*00fa*/ 	.short	(.L_55 - .L_54)


	//   ....[0]....
.L_54:
        /*00fc*/ 	.word	0x00000070


	//   ....[1]....
        /*0100*/ 	.word	0x00002ce0


	//   ....[2]....
        /*0104*/ 	.word	0x00002d80


	//----- nvinfo : EIATTR_CRS_STACK_SIZE
	.align		4
.L_55:
        /*0108*/ 	.byte	0x04, 0x1e
        /*010a*/ 	.short	(.L_57 - .L_56)
.L_56:
        /*010c*/ 	.word	0x00000000


	//----- nvinfo : EIATTR_CBANK_PARAM_SIZE
	.align		4
.L_57:
        /*0110*/ 	.byte	0x03, 0x19
        /*0112*/ 	.short	0x0060


	//----- nvinfo : EIATTR_PARAM_CBANK
	.align		4
        /*0114*/ 	.byte	0x04, 0x0a
        /*0116*/ 	.short	(.L_59 - .L_58)
	.align		4
.L_58:
        /*0118*/ 	.word	index@(.nv.constant0.stress_majorization_barneshut_kernel)
        /*011c*/ 	.short	0x0380
        /*011e*/ 	.short	0x0060


	//----- nvinfo : EIATTR_SW_WAR
	.align		4
.L_59:
        /*0120*/ 	.byte	0x04, 0x36
        /*0122*/ 	.short	(.L_61 - .L_60)
.L_60:
        /*0124*/ 	.word	0x00000008
.L_61:


//--------------------- .nv.info.select_landmarks_kernel --------------------------
	.section	.nv.info.select_landmarks_kernel,"",@"SHT_CUDA_INFO"
	.sectionflags	@""
	.align	4


	//----- nvinfo : EIATTR_CUDA_API_VERSION
	.align		4
        /*0000*/ 	.byte	0x04, 0x37
        /*0002*/ 	.short	(.L_63 - .L_62)
.L_62:
        /*0004*/ 	.word	0x00000082


	//----- nvinfo : EIATTR_KPARAM_INFO
	.align		4
.L_63:
        /*0008*/ 	.byte	0x04, 0x17
        /*000a*/ 	.short	(.L_65 - .L_64)
.L_64:
        /*000c*/ 	.word	0x00000000
        /*0010*/ 	.short	0x0003
        /*0012*/ 	.short	0x0010
        /*0014*/ 	.byte	0x00, 0xf0, 0x21, 0x00


	//----- nvinfo : EIATTR_KPARAM_INFO
	.align		4
.L_65:
        /*0018*/ 	.byte	0x04, 0x17
        /*001a*/ 	.short	(.L_67 - .L_66)
.L_66:
        /*001c*/ 	.word	0x00000000
        /*0020*/ 	.short	0x0002
        /*0022*/ 	.short	0x000c
        /*0024*/ 	.byte	0x00, 0xf0, 0x11, 0x00


	//----- nvinfo : EIATTR_KPARAM_INFO
	.align		4
.L_67:
        /*0028*/ 	.byte	0x04, 0x17
        /*002a*/ 	.short	(.L_69 - .L_68)
.L_68:
        /*002c*/ 	.word	0x00000000
        /*0030*/ 	.short	0x0001
        /*0032*/ 	.short	0x0008
        /*0034*/ 	.byte	0x00, 0xf0, 0x11, 0x00


	//----- nvinfo : EIATTR_KPARAM_INFO
	.align		4
.L_69:
        /*0038*/ 	.byte	0x04, 0x17
        /*003a*/ 	.short	(.L_71 - .L_70)
.L_70:
        /*003c*/ 	.word	0x00000000
        /*0040*/ 	.short	0x0000
        /*0042*/ 	.short	0x0000
        /*0044*/ 	.byte	0x00, 0xf5, 0x21, 0x00


	//----- nvinfo : EIATTR_SPARSE_MMA_MASK
	.align		4
.L_71:
        /*0048*/ 	.byte	0x03, 0x50
        /*004a*/ 	.short	0x0000


	//----- nvinfo : EIATTR_MAXREG_COUNT
	.align		4
        /*004c*/ 	.byte	0x03, 0x1b
        /*004e*/ 	.short	0x00ff


	//----- nvinfo : EIATTR_MERCURY_ISA_VERSION
	.align		4
        /*0050*/ 	.byte	0x03, 0x5f
        /*0052*/ 	.short	0x0101


	//----- nvinfo : EIATTR_VRC_CTA_INIT_COUNT
	.align		4
        /*0054*/ 	.byte	0x02, 0x4a
	.zero		1
	.zero		1


	//----- nvinfo : EIATTR_EXIT_INSTR_OFFSETS
	.align		4
        /*0058*/ 	.byte	0x04, 0x1c
        /*005a*/ 	.short	(.L_73 - .L_72)


	//   ....[0]....
.L_72:
        /*005c*/ 	.word	0x00000070


	//   ....[1]....
        /*0060*/ 	.word	0x000004b0


	//----- nvinfo : EIATTR_CRS_STACK_SIZE
	.align		4
.L_73:
        /*0064*/ 	.byte	0x04, 0x1e
        /*0066*/ 	.short	(.L_75 - .L_74)
.L_74:
        /*0068*/ 	.word	0x00000000


	//----- nvinfo : EIATTR_CBANK_PARAM_SIZE
	.align		4
.L_75:
        /*006c*/ 	.byte	0x03, 0x19
        /*006e*/ 	.short	0x0018


	//----- nvinfo : EIATTR_PARAM_CBANK
	.align		4
        /*0070*/ 	.byte	0x04, 0x0a
        /*0072*/ 	.short	(.L_77 - .L_76)
	.align		4
.L_76:
        /*0074*/ 	.word	index@(.nv.constant0.select_landmarks_kernel)
        /*0078*/ 	.short	0x0380
        /*007a*/ 	.short	0x0018


	//----- nvinfo : EIATTR_SW_WAR
	.align		4
.L_77:
        /*007c*/ 	.byte	0x04, 0x36
        /*007e*/ 	.short	(.L_79 - .L_78)
.L_78:
        /*0080*/ 	.word	0x00000008
.L_79:


//--------------------- .nv.info.approximate_apsp_kernel --------------------------
	.section	.nv.info.approximate_apsp_kernel,"",@"SHT_CUDA_INFO"
	.sectionflags	@""
	.align	4


	//----- nvinfo : EIATTR_CUDA_API_VERSION
	.align		4
        /*0000*/ 	.byte	0x04, 0x37
        /*0002*/ 	.short	(.L_81 - .L_80)
.L_80:
        /*0004*/ 	.word	0x00000082


	//----- nvinfo : EIATTR_KPARAM_INFO
	.align		4
.L_81:
        /*0008*/ 	.byte	0x04, 0x17
        /*000a*/ 	.short	(.L_83 - .L_82)
.L_82:
        /*000c*/ 	.word	0x00000000
        /*0010*/ 	.short	0x0003
        /*0012*/ 	.short	0x0014
        /*0014*/ 	.byte	0x00, 0xf0, 0x11, 0x00


	//----- nvinfo : EIATTR_KPARAM_INFO
	.align		4
.L_83:
        /*0018*/ 	.byte	0x04, 0x17
        /*001a*/ 	.short	(.L_85 - .L_84)
.L_84:
        /*001c*/ 	.word	0x00000000
        /*0020*/ 	.short	0x0002
        /*0022*/ 	.short	0x0010
        /*0024*/ 	.byte	0x00, 0xf0, 0x11, 0x00


	//----- nvinfo : EIATTR_KPARAM_INFO
	.align		4
.L_85:
        /*0028*/ 	.byte	0x04, 0x17
        /*002a*/ 	.short	(.L_87 - .L_86)
.L_86:
        /*002c*/ 	.word	0x00000000
        /*0030*/ 	.short	0x0001
        /*0032*/ 	.short	0x0008
        /*0034*/ 	.byte	0x00, 0xf5, 0x21, 0x00


	//----- nvinfo : EIATTR_KPARAM_INFO
	.align		4
.L_87:
        /*0038*/ 	.byte	0x04, 0x17
        /*003a*/ 	.short	(.L_89 - .L_88)
.L_88:
        /*003c*/ 	.word	0x00000000
        /*0040*/ 	.short	0x0000
        /*0042*/ 	.short	0x0000
        /*0044*/ 	.byte	0x00, 0xf5, 0x21, 0x00


	//----- nvinfo : EIATTR_SPARSE_MMA_MASK
	.align		4
.L_89:
        /*0048*/ 	.byte	0x03, 0x50
        /*004a*/ 	.short	0x0000


	//----- nvinfo : EIATTR_MAXREG_COUNT
	.align		4
        /*004c*/ 	.byte	0x03, 0x1b
        /*004e*/ 	.short	0x00ff


	//----- nvinfo : EIATTR_MERCURY_ISA_VERSION
	.align		4
        /*0050*/ 	.byte	0x03, 0x5f
        /*0052*/ 	.short	0x0101


	//----- nvinfo : EIATTR_VRC_CTA_INIT_COUNT
	.align		4
        /*0054*/ 	.byte	0x02, 0x4a
	.zero		1
	.zero		1


	//----- nvinfo : EIATTR_EXIT_INSTR_OFFSETS
	.align		4
        /*0058*/ 	.byte	0x04, 0x1c
        /*005a*/ 	.short	(.L_91 - .L_90)


	//   ....[0]....
.L_90:
        /*005c*/ 	.word	0x000000c0


	//   ....[1]....
        /*0060*/ 	.word	0x00000870


	//   ....[2]....
        /*0064*/ 	.word	0x000008c0


	//----- nvinfo : EIATTR_CRS_STACK_SIZE
	.align		4
.L_91:
        /*0068*/ 	.byte	0x04, 0x1e
        /*006a*/ 	.short	(.L_93 - .L_92)
.L_92:
        /*006c*/ 	.word	0x00000000


	//----- nvinfo : EIATTR_CBANK_PARAM_SIZE
	.align		4
.L_93:
        /*0070*/ 	.byte	0x03, 0x19
        /*0072*/ 	.short	0x0018


	//----- nvinfo : EIATTR_PARAM_CBANK
	.align		4
        /*0074*/ 	.byte	0x04, 0x0a
        /*0076*/ 	.short	(.L_95 - .L_94)
	.align		4
.L_94:
        /*0078*/ 	.word	index@(.nv.constant0.approximate_apsp_kernel)
        /*007c*/ 	.short	0x0380
        /*007e*/ 	.short	0x0018


	//----- nvinfo : EIATTR_SW_WAR
	.align		4
.L_95:
        /*0080*/ 	.byte	0x04, 0x36
        /*0082*/ 	.short	(.L_97 - .L_96)
.L_96:
        /*0084*/ 	.word	0x00000008
.L_97:


//--------------------- .nv.callgraph             --------------------------
	.section	.nv.callgraph,"",@"SHT_CUDA_CALLGRAPH"
	.align	4
	.sectionentsize	8
	.align		4
        /*0000*/ 	.word	0x00000000
	.align		4
        /*0004*/ 	.word	0xffffffff
	.align		4
        /*0008*/ 	.word	0x00000000
	.align		4
        /*000c*/ 	.word	0xfffffffe
	.align		4
        /*0010*/ 	.word	0x00000000
	.align		4
        /*0014*/ 	.word	0xfffffffd
	.align		4
        /*0018*/ 	.word	0x00000000
	.align		4
        /*001c*/ 	.word	0xfffffffc


//--------------------- .text.stress_majorization_barneshut_kernel --------------------------
	.section	.text.stress_majorization_barneshut_kernel,"ax",@progbits
	.align	128
        .global         stress_majorization_barneshut_kernel
        .type           stress_majorization_barneshut_kernel,@function
        .size           stress_majorization_barneshut_kernel,(.L_x_100 - stress_majorization_barneshut_kernel)
        .other          stress_majorization_barneshut_kernel,@"STO_CUDA_ENTRY STV_DEFAULT"
stress_majorization_barneshut_kernel:
.text.stress_majorization_barneshut_kernel:
[----:B------:R-:W-:Y:S01]  /*0000*/  LDC R1, c[0x0][0x37c] ;  /* 0x0000df00ff017b82 */ /* 0x000fe20000000800 */
[----:B------:R-:W0:Y:S07]  /*0010*/  S2R R3, SR_TID.X ;  /* 0x0000000000037919 */ /* 0x000e2e0000002100 */
[----:B------:R-:W0:Y:S01]  /*0020*/  S2UR UR4, SR_CTAID.X ;  /* 0x00000000000479c3 */ /* 0x000e220000002500 */
[----:B------:R-:W1:Y:S07]  /*0030*/  LDCU UR5, c[0x0][0x3d4] ;  /* 0x00007a80ff0577ac */ /* 0x000e6e0008000800 */
[----:B------:R-:W0:Y:S02]  /*0040*/  LDC R12, c[0x0][0x360] ;  /* 0x0000d800ff0c7b82 */ /* 0x000e240000000800 */
[----:B0-----:R-:W-:-:S05]  /*0050*/  IMAD R12, R12, UR4, R3 ;  /* 0x000000040c0c7c24 */ /* 0x001fca000f8e0203 */
[----:B-1----:R-:W-:-:S13]  /*0060*/  ISETP.GE.AND P0, PT, R12, UR5, PT ;  /* 0x000000050c007c0c */ /* 0x002fda000bf06270 */
[----:B------:R-:W-:Y:S05]  /*0070*/  @P0 EXIT ;  /* 0x000000000000094d */ /* 0x000fea0003800000 */
[----:B------:R-:W0:Y:S01]  /*0080*/  LDC.64 R18, c[0x0][0x3c0] ;  /* 0x0000f000ff127b82 */ /* 0x000e220000000a00 */
[----:B------:R-:W1:Y:S01]  /*0090*/  LDCU.64 UR4, c[0x0][0x358] ;  /* 0x00006b00ff0477ac */ /* 0x000e620008000a00 */
[----:B------:R-:W2:Y:S06]  /*00a0*/  LDCU UR11, c[0x0][0x3d4] ;  /* 0x00007a80ff0b77ac */ /* 0x000eac0008000800 */
[----:B------:R-:W3:Y:S01]  /*00b0*/  LDC.64 R2, c[0x0][0x380] ;  /* 0x0000e000ff027b82 */ /* 0x000ee20000000a00 */
[----:B------:R-:W4:Y:S01]  /*00c0*/  LDCU UR7, c[0x0][0x3d4] ;  /* 0x00007a80ff0777ac */ /* 0x000f220008000800 */
[----:B------:R-:W0:Y:S06]  /*00d0*/  LDCU UR6, c[0x0][0x3d8] ;  /* 0x00007b00ff0677ac */ /* 0x000e2c0008000800 */
[----:B------:R-:W2:Y:S01]  /*00e0*/  LDC.64 R14, c[0x0][0x390] ;  /* 0x0000e400ff0e7b82 */ /* 0x000ea20000000a00 */
[----:B------:R-:W0:Y:S01]  /*00f0*/  LDCU UR10, c[0x0][0x3d8] ;  /* 0x00007b00ff0a77ac */ /* 0x000e220008000800 */
[----:B------:R-:W0:Y:S02]  /*0100*/  LDCU.64 UR8, c[0x0][0x390] ;  /* 0x00007200ff0877ac */ /* 0x000e240008000a00 */
[----:B0-----:R-:W-:-:S04]  /*0110*/  IMAD.WIDE R18, R12, 0x4, R18 ;  /* 0x000000040c127825 */ /* 0x001fc800078e0212 */
[----:B------:R-:W0:Y:S01]  /*0120*/  LDC.64 R4, c[0x0][0x388] ;  /* 0x0000e200ff047b82 */ /* 0x000e220000000a00 */
[----:B------:R-:W0:Y:S01]  /*0130*/  LDCU.128 UR12, c[0x0][0x380] ;  /* 0x00007000ff0c77ac */ /* 0x000e220008000c00 */
[----:B-1----:R-:W4:Y:S04]  /*0140*/  LDG.E.CONSTANT R26, desc[UR4][R18.64] ;  /* 0x00000004121a7981 */ /* 0x002f28000c1e9900 */
[----:B------:R-:W4:Y:S01]  /*0150*/  LDG.E.CONSTANT R17, desc[UR4][R18.64+0x4] ;  /* 0x0000040412117981 */ /* 0x000f22000c1e9900 */
[----:B---3--:R-:W-:-:S05]  /*0160*/  IMAD.WIDE R2, R12, 0x4, R2 ;  /* 0x000000040c027825 */ /* 0x008fca00078e0202 */
[----:B------:R-:W5:Y:S01]  /*0170*/  LDG.E.CONSTANT R11, desc[UR4][R2.64] ;  /* 0x00000004020b7981 */ /* 0x000f62000c1e9900 */
[----:B--2---:R-:W-:-:S05]  /*0180*/  IMAD.WIDE R14, R12, 0x4, R14 ;  /* 0x000000040c0e7825 */ /* 0x004fca00078e020e */
[----:B------:R-:W5:Y:S01]  /*0190*/  LDG.E.CONSTANT R7, desc[UR4][R14.64] ;  /* 0x000000040e077981 */ /* 0x000f62000c1e9900 */
[----:B------:R-:W-:Y:S01]  /*01a0*/  BSSY.RECONVERGENT B0, `(.L_x_0) ;  /* 0x0000275000007945 */ /* 0x000fe20003800200 */
[----:B0-----:R-:W-:-:S04]  /*01b0*/  IMAD.WIDE R4, R12, 0x4, R4 ;  /* 0x000000040c047825 */ /* 0x001fc800078e0204 */
[----:B------:R-:W-:Y:S02]  /*01c0*/  HFMA2 R10, -RZ, RZ, 0, 0 ;  /* 0x00000000ff0a7431 */ /* 0x000fe400000001ff */
[----:B------:R-:W-:Y:S01]  /*01d0*/  HFMA2 R6, -RZ, RZ, 0, 0 ;  /* 0x00000000ff067431 */ /* 0x000fe200000001ff */
[----:B------:R-:W-:Y:S01]  /*01e0*/  MOV R8, RZ ;  /* 0x000000ff00087202 */ /* 0x000fe20000000f00 */
[----:B------:R0:W5:Y:S02]  /*01f0*/  LDG.E.CONSTANT R9, desc[UR4][R4.64] ;  /* 0x0000000404097981 */ /* 0x000164000c1e9900 */
[----:B0-----:R-:W-:Y:S02]  /*0200*/  MOV R5, RZ ;  /* 0x000000ff00057202 */ /* 0x001fe40000000f00 */
[----:B----4-:R-:W-:-:S13]  /*0210*/  ISETP.GE.AND P0, PT, R26, R17, PT ;  /* 0x000000111a00720c */ /* 0x010fda0003f06270 */
[----:B------:R-:W-:Y:S05]  /*0220*/  @P0 BRA `(.L_x_1) ;  /* 0x0000002400b00947 */ /* 0x000fea0003800000 */
[----:B------:R-:W-:Y:S01]  /*0230*/  IADD3 R0, PT, PT, -R26, R17, RZ ;  /* 0x000000111a007210 */ /* 0x000fe20007ffe1ff */
[----:B------:R-:W-:Y:S01]  /*0240*/  BSSY.RECONVERGENT B3, `(.L_x_2) ;  /* 0x0000053000037945 */ /* 0x000fe20003800200 */
[----:B------:R-:W-:Y:S02]  /*0250*/  MOV R5, RZ ;  /* 0x000000ff00057202 */ /* 0x000fe40000000f00 */
[----:B------:R-:W-:Y:S02]  /*0260*/  LOP3.LUT P0, R0, R0, 0x7, RZ, 0xc0, !PT ;  /* 0x0000000700007812 */ /* 0x000fe4000780c0ff */
[----:B------:R-:W-:Y:S02]  /*0270*/  MOV R4, R26 ;  /* 0x0000001a00047202 */ /* 0x000fe40000000f00 */
[----:B------:R-:W-:Y:S02]  /*0280*/  MOV R6, RZ ;  /* 0x000000ff00067202 */ /* 0x000fe40000000f00 */
[----:B------:R-:W-:-:S02]  /*0290*/  MOV R8, RZ ;  /* 0x000000ff00087202 */ /* 0x000fc40000000f00 */
[----:B------:R-:W-:-:S05]  /*02a0*/  MOV R10, RZ ;  /* 0x000000ff000a7202 */ /* 0x000fca0000000f00 */
[----:B------:R-:W-:Y:S05]  /*02b0*/  @!P0 BRA `(.L_x_3) ;  /* 0x00000004002c8947 */ /* 0x000fea0003800000 */
[----:B------:R-:W0:Y:S01]  /*02c0*/  LDC.64 R28, c[0x0][0x390] ;  /* 0x0000e400ff1c7b82 */ /* 0x000e220000000a00 */
[----:B------:R-:W-:Y:S01]  /*02d0*/  HFMA2 R5, -RZ, RZ, 0, 0 ;  /* 0x00000000ff057431 */ /* 0x000fe200000001ff */
[----:B------:R-:W-:Y:S02]  /*02e0*/  IADD3 R20, PT, PT, -R0, RZ, RZ ;  /* 0x000000ff00147210 */ /* 0x000fe40007ffe1ff */
[----:B------:R-:W-:-:S07]  /*02f0*/  MOV R4, R26 ;  /* 0x0000001a00047202 */ /* 0x000fce0000000f00 */
.L_x_11:
[----:B------:R-:W1:Y:S08]  /*0300*/  LDC.64 R2, c[0x0][0x3c8] ;  /* 0x0000f200ff027b82 */ /* 0x000e700000000a00 */
[----:B------:R-:W2:Y:S08]  /*0310*/  LDC.64 R22, c[0x0][0x3b0] ;  /* 0x0000ec00ff167b82 */ /* 0x000eb00000000a00 */
[----:B------:R-:W3:Y:S01]  /*0320*/  LDC.64 R14, c[0x0][0x3b8] ;  /* 0x0000ee00ff0e7b82 */ /* 0x000ee20000000a00 */
[----:B-1----:R-:W-:-:S05]  /*0330*/  IMAD.WIDE R2, R4, 0x4, R2 ;  /* 0x0000000404027825 */ /* 0x002fca00078e0202 */
[----:B------:R-:W4:Y:S02]  /*0340*/  LDG.E.CONSTANT R27, desc[UR4][R2.64] ;  /* 0x00000004021b7981 */ /* 0x000f24000c1e9900 */
[----:B----4-:R-:W-:-:S04]  /*0350*/  IMAD R13, R12, UR7, R27 ;  /* 0x000000070c0d7c24 */ /* 0x010fc8000f8e021b */
[----:B--2---:R-:W-:-:S04]  /*0360*/  IMAD.WIDE R22, R13, 0x4, R22 ;  /* 0x000000040d167825 */ /* 0x004fc800078e0216 */
[----:B---3--:R-:W-:Y:S01]  /*0370*/  IMAD.WIDE R14, R13, 0x4, R14 ;  /* 0x000000040d0e7825 */ /* 0x008fe200078e020e */
[----:B------:R-:W2:Y:S04]  /*0380*/  LDG.E.CONSTANT R21, desc[UR4][R22.64] ;  /* 0x0000000416157981 */ /* 0x000ea8000c1e9900 */
[----:B------:R-:W3:Y:S01]  /*0390*/  LDG.E.CONSTANT R19, desc[UR4][R14.64] ;  /* 0x000000040e137981 */ /* 0x000ee2000c1e9900 */
[----:B------:R-:W-:Y:S01]  /*03a0*/  IADD3 R20, PT, PT, R20, 0x1, RZ ;  /* 0x0000000114147810 */ /* 0x000fe20007ffe0ff */
[----:B------:R-:W-:Y:S03]  /*03b0*/  BSSY.RECONVERGENT B4, `(.L_x_4) ;  /* 0x0000039000047945 */ /* 0x000fe60003800200 */
[----:B------:R-:W-:-:S02]  /*03c0*/  ISETP.NE.AND P2, PT, R20, RZ, PT ;  /* 0x000000ff1400720c */ /* 0x000fc40003f45270 */
[----:B--2---:R-:W-:-:S04]  /*03d0*/  FSETP.GT.AND P0, PT, R21, RZ, PT ;  /* 0x000000ff1500720b */ /* 0x004fc80003f04000 */
[----:B---3--:R-:W-:-:S13]  /*03e0*/  FSETP.LEU.OR P0, PT, R19, RZ, !P0 ;  /* 0x000000ff1300720b */ /* 0x008fda000470b400 */
[----:B------:R-:W-:Y:S05]  /*03f0*/  @P0 BRA `(.L_x_5) ;  /* 0x0000000000d00947 */ /* 0x000fea0003800000 */
[----:B------:R-:W1:Y:S01]  /*0400*/  LDC.64 R14, c[0x0][0x388] ;  /* 0x0000e200ff0e7b82 */ /* 0x000e620000000a00 */
[----:B0-----:R-:W-:-:S06]  /*0410*/  IMAD.WIDE R24, R27, 0x4, R28 ;  /* 0x000000041b187825 */ /* 0x001fcc00078e021c */
[----:B------:R-:W2:Y:S01]  /*0420*/  LDG.E.CONSTANT R24, desc[UR4][R24.64] ;  /* 0x0000000418187981 */ /* 0x000ea2000c1e9900 */
[----:B------:R-:W0:Y:S01]  /*0430*/  LDC.64 R2, c[0x0][0x380] ;  /* 0x0000e000ff027b82 */ /* 0x000e220000000a00 */
[----:B-1----:R-:W-:-:S06]  /*0440*/  IMAD.WIDE R14, R27, 0x4, R14 ;  /* 0x000000041b0e7825 */ /* 0x002fcc00078e020e */
[----:B------:R-:W3:Y:S01]  /*0450*/  LDG.E.CONSTANT R14, desc[UR4][R14.64] ;  /* 0x000000040e0e7981 */ /* 0x000ee2000c1e9900 */
[----:B0-----:R-:W-:-:S05]  /*0460*/  IMAD.WIDE R22, R27, 0x4, R2 ;  /* 0x000000041b167825 */ /* 0x001fca00078e0202 */
[----:B------:R-:W4:Y:S01]  /*0470*/  LDG.E.CONSTANT R18, desc[UR4][R22.64] ;  /* 0x0000000416127981 */ /* 0x000f22000c1e9900 */
[----:B------:R-:W-:Y:S01]  /*0480*/  BSSY.RECONVERGENT B1, `(.L_x_6) ;  /* 0x0000013000017945 */ /* 0x000fe20003800200 */
[----:B--2--5:R-:W-:-:S04]  /*0490*/  FADD R2, R7, -R24 ;  /* 0x8000001807027221 */ /* 0x024fc80000000000 */
[----:B------:R-:W-:Y:S01]  /*04a0*/  FMUL R3, R2, R2 ;  /* 0x0000000202037220 */ /* 0x000fe20000400000 */
[----:B---3--:R-:W-:-:S04]  /*04b0*/  FADD R16, R9, -R14 ;  /* 0x8000000e09107221 */ /* 0x008fc80000000000 */
[----:B------:R-:W-:Y:S01]  /*04c0*/  FFMA R3, R16, R16, R3 ;  /* 0x0000001010037223 */ /* 0x000fe20000000003 */
[----:B----4-:R-:W-:-:S04]  /*04d0*/  FADD R18, R11, -R18 ;  /* 0x800000120b127221 */ /* 0x010fc80000000000 */
[----:B------:R-:W-:-:S05]  /*04e0*/  FFMA R3, R18, R18, R3 ;  /* 0x0000001212037223 */ /* 0x000fca0000000003 */
[----:B------:R-:W-:Y:S01]  /*04f0*/  IADD3 R0, PT, PT, R3, -0xd000000, RZ ;  /* 0xf300000003007810 */ /* 0x000fe20007ffe0ff */
[----:B------:R0:W1:Y:S03]  /*0500*/  MUFU.RSQ R24, R3 ;  /* 0x0000000300187308 */ /* 0x0000660000001400 */
[----:B------:R-:W-:-:S13]  /*0510*/  ISETP.GT.U32.AND P0, PT, R0, 0x727fffff, PT ;  /* 0x727fffff0000780c */ /* 0x000fda0003f04070 */
[----:B0-----:R-:W-:Y:S05]  /*0520*/  @!P0 BRA `(.L_x_7) ;  /* 0x0000000000108947 */ /* 0x001fea0003800000 */
[----:B------:R-:W-:-:S07]  /*0530*/  MOV R0, 0x550 ;  /* 0x0000055000007802 */ /* 0x000fce0000000f00 */
[----:B-1----:R-:W-:Y:S05]  /*0540*/  CALL.REL.NOINC `($__internal_0_$__cuda_sm20_sqrt_rn_f32_slowpath) ;  /* 0x0000002800107944 */ /* 0x002fea0003c00000 */
[----:B------:R-:W-:Y:S01]  /*0550*/  MOV R0, R14 ;  /* 0x0000000e00007202 */ /* 0x000fe20000000f00 */
[----:B------:R-:W-:Y:S06]  /*0560*/  BRA `(.L_x_8) ;  /* 0x0000000000107947 */ /* 0x000fec0003800000 */
.L_x_7:
[----:B-1----:R-:W-:Y:S01]  /*0570*/  FMUL.FTZ R0, R3, R24 ;  /* 0x0000001803007220 */ /* 0x002fe20000410000 */
[----:B------:R-:W-:-:S03]  /*0580*/  FMUL.FTZ R13, R24, 0.5 ;  /* 0x3f000000180d7820 */ /* 0x000fc60000410000 */
[----:B------:R-:W-:-:S04]  /*0590*/  FFMA R3, -R0, R0, R3 ;  /* 0x0000000000037223 */ /* 0x000fc80000000103 */
[----:B------:R-:W-:-:S07]  /*05a0*/  FFMA R0, R3, R13, R0 ;  /* 0x0000000d03007223 */ /* 0x000fce0000000000 */
.L_x_8:
[----:B------:R-:W-:Y:S05]  /*05b0*/  BSYNC.RECONVERGENT B1 ;  /* 0x0000000000017941 */ /* 0x000fea0003800200 */
.L_x_6:
[----:B------:R-:W-:-:S13]  /*05c0*/  FSETP.GT.AND P0, PT, R0, UR6, PT ;  /* 0x0000000600007c0b */ /* 0x000fda000bf04000 */
[----:B------:R-:W-:Y:S05]  /*05d0*/  @!P0 BRA `(.L_x_5) ;  /* 0x0000000000588947 */ /* 0x000fea0003800000 */
[----:B------:R-:W0:Y:S01]  /*05e0*/  MUFU.RCP R3, R0 ;  /* 0x0000000000037308 */ /* 0x000e220000001000 */
[----:B------:R-:W-:Y:S07]  /*05f0*/  BSSY.RECONVERGENT B5, `(.L_x_9) ;  /* 0x000000c000057945 */ /* 0x000fee0003800200 */
[----:B------:R-:W1:Y:S01]  /*0600*/  FCHK P0, R21, R0 ;  /* 0x0000000015007302 */ /* 0x000e620000000000 */
[----:B0-----:R-:W-:-:S04]  /*0610*/  FFMA R14, R3, -R0, 1 ;  /* 0x3f800000030e7423 */ /* 0x001fc80000000800 */
[----:B------:R-:W-:-:S04]  /*0620*/  FFMA R14, R3, R14, R3 ;  /* 0x0000000e030e7223 */ /* 0x000fc80000000003 */
[----:B------:R-:W-:-:S04]  /*0630*/  FFMA R3, R21, R14, RZ ;  /* 0x0000000e15037223 */ /* 0x000fc800000000ff */
[----:B------:R-:W-:-:S04]  /*0640*/  FFMA R13, R3, -R0, R21 ;  /* 0x80000000030d7223 */ /* 0x000fc80000000015 */
[----:B------:R-:W-:Y:S01]  /*0650*/  FFMA R3, R14, R13, R3 ;  /* 0x0000000d0e037223 */ /* 0x000fe20000000003 */
[----:B-1----:R-:W-:Y:S06]  /*0660*/  @!P0 BRA `(.L_x_10) ;  /* 0x0000000000108947 */ /* 0x002fec0003800000 */
[----:B------:R-:W-:Y:S02]  /*0670*/  MOV R3, R21 ;  /* 0x0000001500037202 */ /* 0x000fe40000000f00 */
[----:B------:R-:W-:-:S07]  /*0680*/  MOV R14, 0x6a0 ;  /* 0x000006a0000e7802 */ /* 0x000fce0000000f00 */
[----:B------:R-:W-:Y:S05]  /*0690*/  CALL.REL.NOINC `($__internal_1_$__cuda_sm3x_div_rn_noftz_f32_slowpath) ;  /* 0x0000002800147944 */ /* 0x000fea0003c00000 */
[----:B------:R-:W-:-:S07]  /*06a0*/  MOV R3, R0 ;  /* 0x0000000000037202 */ /* 0x000fce0000000f00 */
.L_x_10:
[----:B------:R-:W-:Y:S05]  /*06b0*/  BSYNC.RECONVERGENT B5 ;  /* 0x0000000000057941 */ /* 0x000fea0003800200 */
.L_x_9:
[----:B------:R-:W-:Y:S01]  /*06c0*/  FADD R3, -R3, 1 ;  /* 0x3f80000003037421 */ /* 0x000fe20000000100 */
[----:B------:R-:W-:-:S03]  /*06d0*/  FADD R5, R5, R19 ;  /* 0x0000001305057221 */ /* 0x000fc60000000000 */
[-C--:B------:R-:W-:Y:S01]  /*06e0*/  FFMA R18, -R18, R3.reuse, R11 ;  /* 0x0000000312127223 */ /* 0x080fe2000000010b */
[-C--:B------:R-:W-:Y:S01]  /*06f0*/  FFMA R13, -R16, R3.reuse, R9 ;  /* 0x00000003100d7223 */ /* 0x080fe20000000109 */
[----:B------:R-:W-:Y:S02]  /*0700*/  FFMA R3, -R2, R3, R7 ;  /* 0x0000000302037223 */ /* 0x000fe40000000107 */
[C---:B------:R-:W-:Y:S01]  /*0710*/  FFMA R10, R19.reuse, R18, R10 ;  /* 0x00000012130a7223 */ /* 0x040fe2000000000a */
[C---:B------:R-:W-:Y:S01]  /*0720*/  FFMA R8, R19.reuse, R13, R8 ;  /* 0x0000000d13087223 */ /* 0x040fe20000000008 */
[----:B------:R-:W-:-:S07]  /*0730*/  FFMA R6, R19, R3, R6 ;  /* 0x0000000313067223 */ /* 0x000fce0000000006 */
.L_x_5:
[----:B------:R-:W-:Y:S05]  /*0740*/  BSYNC.RECONVERGENT B4 ;  /* 0x0000000000047941 */ /* 0x000fea0003800200 */
.L_x_4:
[----:B------:R-:W-:Y:S01]  /*0750*/  IADD3 R4, PT, PT, R4, 0x1, RZ ;  /* 0x0000000104047810 */ /* 0x000fe20007ffe0ff */
[----:B------:R-:W-:Y:S06]  /*0760*/  @P2 BRA `(.L_x_11) ;  /* 0xfffffff800e42947 */ /* 0x000fec000383ffff */
.L_x_3:
[----:B------:R-:W-:Y:S05]  /*0770*/  BSYNC.RECONVERGENT B3 ;  /* 0x0000000000037941 */ /* 0x000fea0003800200 */
.L_x_2:
[----:B------:R-:W-:-:S04]  /*0780*/  IADD3 R0, PT, PT, R26, -R17, RZ ;  /* 0x800000111a007210 */ /* 0x000fc80007ffe0ff */
[----:B------:R-:W-:-:S13]  /*0790*/  ISETP.GT.U32.AND P0, PT, R0, -0x8, PT ;  /* 0xfffffff80000780c */ /* 0x000fda0003f04070 */
[----:B------:R-:W-:Y:S05]  /*07a0*/  @P0 BRA `(.L_x_1) ;  /* 0x0000002000500947 */ /* 0x000fea0003800000 */
[----:B------:R-:W1:Y:S01]  /*07b0*/  LDC.64 R20, c[0x0][0x390] ;  /* 0x0000e400ff147b82 */ /* 0x000e620000000a00 */
[----:B------:R-:W-:-:S07]  /*07c0*/  IADD3 R2, PT, PT, -R17, R4, RZ ;  /* 0x0000000411027210 */ /* 0x000fce0007ffe1ff */
[----:B------:R-:W2:Y:S02]  /*07d0*/  LDC.64 R18, c[0x0][0x3c8] ;  /* 0x0000f200ff127b82 */ /* 0x000ea40000000a00 */
.L_x_68:
[----:B--2---:R-:W-:Y:S01]  /*07e0*/  IMAD.WIDE R16, R4, 0x4, R18 ;  /* 0x0000000404107825 */ /* 0x004fe200078e0212 */
[----:B------:R-:W2:Y:S04]  /*07f0*/  LDC.64 R22, c[0x0][0x3b0] ;  /* 0x0000ec00ff167b82 */ /* 0x000ea80000000a00 */
[----:B------:R-:W3:Y:S04]  /*0800*/  LDG.E.CONSTANT R13, desc[UR4][R16.64] ;  /* 0x00000004100d7981 */ /* 0x000ee8000c1e9900 */
[----:B------:R-:W4:Y:S01]  /*0810*/  LDC.64 R14, c[0x0][0x3b8] ;  /* 0x0000ee00ff0e7b82 */ /* 0x000f220000000a00 */
[----:B---3--:R-:W-:-:S04]  /*0820*/  IMAD R3, R12, UR11, R13 ;  /* 0x0000000b0c037c24 */ /* 0x008fc8000f8e020d */
[----:B--2---:R-:W-:-:S04]  /*0830*/  IMAD.WIDE R22, R3, 0x4, R22 ;  /* 0x0000000403167825 */ /* 0x004fc800078e0216 */
[----:B----4-:R-:W-:Y:S01]  /*0840*/  IMAD.WIDE R14, R3, 0x4, R14 ;  /* 0x00000004030e7825 */ /* 0x010fe200078e020e */
        /* <DEDUP_REMOVED lines=8> */
[----:B------:R-:W2:Y:S01]  /*08d0*/  LDC.64 R22, c[0x0][0x388] ;  /* 0x0000e200ff167b82 */ /* 0x000ea20000000a00 */
[----:B-1----:R-:W-:-:S05]  /*08e0*/  IMAD.WIDE R32, R13, 0x4, R20 ;  /* 0x000000040d207825 */ /* 0x002fca00078e0214 */
[----:B------:R-:W3:Y:S02]  /*08f0*/  LDG.E.CONSTANT R26, desc[UR4][R32.64] ;  /* 0x00000004201a7981 */ /* 0x000ee4000c1e9900 */
[----:B------:R-:W1:Y:S01]  /*0900*/  LDC.64 R14, c[0x0][0x380] ;  /* 0x0000e000ff0e7b82 */ /* 0x000e620000000a00 */
[----:B--2---:R-:W-:-:S06]  /*0910*/  IMAD.WIDE R22, R13, 0x4, R22 ;  /* 0x000000040d167825 */ /* 0x004fcc00078e0216 */
[----:B------:R-:W0:Y:S01]  /*0920*/  LDG.E.CONSTANT R22, desc[UR4][R22.64] ;  /* 0x0000000416167981 */ /* 0x000e22000c1e9900 */
[----:B-1----:R-:W-:-:S06]  /*0930*/  IMAD.WIDE R14, R13, 0x4, R14 ;  /* 0x000000040d0e7825 */ /* 0x002fcc00078e020e */
[----:B------:R-:W2:Y:S01]  /*0940*/  LDG.E.CONSTANT R14, desc[UR4][R14.64] ;  /* 0x000000040e0e7981 */ /* 0x000ea2000c1e9900 */
[----:B------:R-:W-:Y:S01]  /*0950*/  BSSY.RECONVERGENT B1, `(.L_x_14) ;  /* 0x0000013000017945 */ /* 0x000fe20003800200 */
[----:B---3-5:R-:W-:-:S04]  /*0960*/  FADD R26, R7, -R26 ;  /* 0x8000001a071a7221 */ /* 0x028fc80000000000 */
[----:B------:R-:W-:Y:S01]  /*0970*/  FMUL R3, R26, R26 ;  /* 0x0000001a1a037220 */ /* 0x000fe20000400000 */
[----:B0-----:R-:W-:-:S04]  /*0980*/  FADD R28, R9, -R22 ;  /* 0x80000016091c7221 */ /* 0x001fc80000000000 */
[----:B------:R-:W-:Y:S01]  /*0990*/  FFMA R3, R28, R28, R3 ;  /* 0x0000001c1c037223 */ /* 0x000fe20000000003 */
[----:B--2---:R-:W-:-:S04]  /*09a0*/  FADD R30, R11, -R14 ;  /* 0x8000000e0b1e7221 */ /* 0x004fc80000000000 */
        /* <DEDUP_REMOVED lines=9> */
.L_x_15:
[----:B-1----:R-:W-:Y:S01]  /*0a40*/  FMUL.FTZ R0, R3, R32 ;  /* 0x0000002003007220 */ /* 0x002fe20000410000 */
[----:B------:R-:W-:-:S03]  /*0a50*/  FMUL.FTZ R13, R32, 0.5 ;  /* 0x3f000000200d7820 */ /* 0x000fc60000410000 */
[----:B------:R-:W-:-:S04]  /*0a60*/  FFMA R3, -R0, R0, R3 ;  /* 0x0000000000037223 */ /* 0x000fc80000000103 */
[----:B------:R-:W-:-:S07]  /*0a70*/  FFMA R0, R3, R13, R0 ;  /* 0x0000000d03007223 */ /* 0x000fce0000000000 */
.L_x_16:
[----:B------:R-:W-:Y:S05]  /*0a80*/  BSYNC.RECONVERGENT B1 ;  /* 0x0000000000017941 */ /* 0x000fea0003800200 */
.L_x_14:
        /* <DEDUP_REMOVED lines=15> */
.L_x_18:
[----:B------:R-:W-:Y:S05]  /*0b80*/  BSYNC.RECONVERGENT B4 ;  /* 0x0000000000047941 */ /* 0x000fea0003800200 */
.L_x_17:
        /* <DEDUP_REMOVED lines=8> */
.L_x_13:
[----:B------:R-:W-:Y:S05]  /*0c10*/  BSYNC.RECONVERGENT B3 ;  /* 0x0000000000037941 */ /* 0x000fea0003800200 */
.L_x_12:
[----:B------:R-:W2:Y:S01]  /*0c20*/  LDG.E.CONSTANT R13, desc[UR4][R16.64+0x4] ;  /* 0x00000404100d7981 */ /* 0x000ea2000c1e9900 */
[----:B------:R-:W3:Y:S08]  /*0c30*/  LDC.64 R22, c[0x0][0x3b0] ;  /* 0x0000ec00ff167b82 */ /* 0x000ef00000000a00 */
[----:B------:R-:W4:Y:S01]  /*0c40*/  LDC.64 R14, c[0x0][0x3b8] ;  /* 0x0000ee00ff0e7b82 */ /* 0x000f220000000a00 */
[----:B--2---:R-:W-:-:S04]  /*0c50*/  IMAD R3, R12, UR11, R13 ;  /* 0x0000000b0c037c24 */ /* 0x004fc8000f8e020d */
[----:B---3--:R-:W-:-:S04]  /*0c60*/  IMAD.WIDE R22, R3, 0x4, R22 ;  /* 0x0000000403167825 */ /* 0x008fc800078e0216 */
[----:B----4-:R-:W-:Y:S01]  /*0c70*/  IMAD.WIDE R14, R3, 0x4, R14 ;  /* 0x00000004030e7825 */ /* 0x010fe200078e020e */
[----:B------:R-:W2:Y:S04]  /*0c80*/  LDG.E.CONSTANT R24, desc[UR4][R22.64] ;  /* 0x0000000416187981 */ /* 0x000ea8000c1e9900 */
[----:B------:R-:W3:Y:S01]  /*0c90*/  LDG.E.CONSTANT R25, desc[UR4][R14.64] ;  /* 0x000000040e197981 */ /* 0x000ee2000c1e9900 */
[----:B------:R-:W-:Y:S01]  /*0ca0*/  BSSY.RECONVERGENT B3, `(.L_x_19) ;  /* 0x0000038000037945 */ /* 0x000fe20003800200 */
        /* <DEDUP_REMOVED lines=26> */
.L_x_22:
[----:B-1----:R-:W-:Y:S01]  /*0e50*/  FMUL.FTZ R0, R3, R32 ;  /* 0x0000002003007220 */ /* 0x002fe20000410000 */
[----:B------:R-:W-:-:S03]  /*0e60*/  FMUL.FTZ R13, R32, 0.5 ;  /* 0x3f000000200d7820 */ /* 0x000fc60000410000 */
[----:B------:R-:W-:-:S04]  /*0e70*/  FFMA R3, -R0, R0, R3 ;  /* 0x0000000000037223 */ /* 0x000fc80000000103 */
[----:B------:R-:W-:-:S07]  /*0e80*/  FFMA R0, R3, R13, R0 ;  /* 0x0000000d03007223 */ /* 0x000fce0000000000 */
.L_x_23:
[----:B------:R-:W-:Y:S05]  /*0e90*/  BSYNC.RECONVERGENT B1 ;  /* 0x0000000000017941 */ /* 0x000fea0003800200 */
.L_x_21:
        /* <DEDUP_REMOVED lines=15> */
.L_x_25:
[----:B------:R-:W-:Y:S05]  /*0f90*/  BSYNC.RECONVERGENT B4 ;  /* 0x0000000000047941 */ /* 0x000fea0003800200 */
.L_x_24:
        /* <DEDUP_REMOVED lines=8> */
.L_x_20:
[----:B------:R-:W-:Y:S05]  /*1020*/  BSYNC.RECONVERGENT B3 ;  /* 0x0000000000037941 */ /* 0x000fea0003800200 */
.L_x_19:
        /* <DEDUP_REMOVED lines=35> */
.L_x_29:
[----:B-1----:R-:W-:Y:S01]  /*1260*/  FMUL.FTZ R0, R3, R32 ;  /* 0x0000002003007220 */ /* 0x002fe20000410000 */
[----:B------:R-:W-:-:S03]  /*1270*/  FMUL.FTZ R13, R32, 0.5 ;  /* 0x3f000000200d7820 */ /* 0x000fc60000410000 */
[----:B------:R-:W-:-:S04]  /*1280*/  FFMA R3, -R0, R0, R3 ;  /* 0x0000000000037223 */ /* 0x000fc80000000103 */
[----:B------:R-:W-:-:S07]  /*1290*/  FFMA R0, R3, R13, R0 ;  /* 0x0000000d03007223 */ /* 0x000fce0000000000 */
.L_x_30:
[----:B------:R-:W-:Y:S05]  /*12a0*/  BSYNC.RECONVERGENT B1 ;  /* 0x0000000000017941 */ /* 0x000fea0003800200 */
.L_x_28:
        /* <DEDUP_REMOVED lines=15> */
.L_x_32:
[----:B------:R-:W-:Y:S05]  /*13a0*/  BSYNC.RECONVERGENT B4 ;  /* 0x0000000000047941 */ /* 0x000fea0003800200 */
.L_x_31:
        /* <DEDUP_REMOVED lines=8> */
.L_x_27:
[----:B------:R-:W-:Y:S05]  /*1430*/  BSYNC.RECONVERGENT B3 ;  /* 0x0000000000037941 */ /* 0x000fea0003800200 */
.L_x_26:
        /* <DEDUP_REMOVED lines=14> */
[----:B0-----:R-:W3:Y:S02]  /*1520*/  LDG.E.CONSTANT R28, desc[UR4][R32.64] ;  /* 0x00000004201c7981 */ /* 0x001ee4000c1e9900 */
[----:B------:R-:W0:Y:S01]  /*1530*/  LDC.64 R14, c[0x0][0x380] ;  /* 0x0000e000ff0e7b82 */ /* 0x000e220000000a00 */
[----:B--2---:R-:W-:-:S06]  /*1540*/  IMAD.WIDE R22, R13, 0x4, R22 ;  /* 0x000000040d167825 */ /* 0x004fcc00078e0216 */
[----:B------:R-:W2:Y:S01]  /*1550*/  LDG.E.CONSTANT R22, desc[UR4][R22.64] ;  /* 0x0000000416167981 */ /* 0x000ea2000c1e9900 */
[----:B0-----:R-:W-:-:S06]  /*1560*/  IMAD.WIDE R14, R13, 0x4, R14 ;  /* 0x000000040d0e7825 */ /* 0x001fcc00078e020e */
[----:B------:R-:W4:Y:S01]  /*1570*/  LDG.E.CONSTANT R14, desc[UR4][R14.64] ;  /* 0x000000040e0e7981 */ /* 0x000f22000c1e9900 */
[----:B------:R-:W-:Y:S01]  /*1580*/  BSSY.RECONVERGENT B1, `(.L_x_35) ;  /* 0x0000013000017945 */ /* 0x000fe20003800200 */
[----:B---3-5:R-:W-:-:S04]  /*1590*/  FADD R28, R7, -R28 ;  /* 0x8000001c071c7221 */ /* 0x028fc80000000000 */
[----:B------:R-:W-:Y:S01]  /*15a0*/  FMUL R3, R28, R28 ;  /* 0x0000001c1c037220 */ /* 0x000fe20000400000 */
[----:B--2---:R-:W-:-:S04]  /*15b0*/  FADD R26, R9, -R22 ;  /* 0x80000016091a7221 */ /* 0x004fc80000000000 */
        /* <DEDUP_REMOVED lines=11> */
.L_x_36:
[----:B-1----:R-:W-:Y:S01]  /*1670*/  FMUL.FTZ R0, R3, R32 ;  /* 0x0000002003007220 */ /* 0x002fe20000410000 */
[----:B------:R-:W-:-:S03]  /*1680*/  FMUL.FTZ R13, R32, 0.5 ;  /* 0x3f000000200d7820 */ /* 0x000fc60000410000 */
[----:B------:R-:W-:-:S04]  /*1690*/  FFMA R3, -R0, R0, R3 ;  /* 0x0000000000037223 */ /* 0x000fc80000000103 */
[----:B------:R-:W-:-:S07]  /*16a0*/  FFMA R0, R3, R13, R0 ;  /* 0x0000000d03007223 */ /* 0x000fce0000000000 */
.L_x_37:
[----:B------:R-:W-:Y:S05]  /*16b0*/  BSYNC.RECONVERGENT B1 ;  /* 0x0000000000017941 */ /* 0x000fea0003800200 */
.L_x_35:
        /* <DEDUP_REMOVED lines=15> */
.L_x_39:
[----:B------:R-:W-:Y:S05]  /*17b0*/  BSYNC.RECONVERGENT B4 ;  /* 0x0000000000047941 */ /* 0x000fea0003800200 */
.L_x_38:
        /* <DEDUP_REMOVED lines=8> */
.L_x_34:
[----:B------:R-:W-:Y:S05]  /*1840*/  BSYNC.RECONVERGENT B3 ;  /* 0x0000000000037941 */ /* 0x000fea0003800200 */
.L_x_33:
        /* <DEDUP_REMOVED lines=35> */
.L_x_43:
[----:B-1----:R-:W-:Y:S01]  /*1a80*/  FMUL.FTZ R0, R3, R32 ;  /* 0x0000002003007220 */ /* 0x002fe20000410000 */
[----:B------:R-:W-:-:S03]  /*1a90*/  FMUL.FTZ R13, R32, 0.5 ;  /* 0x3f000000200d7820 */ /* 0x000fc60000410000 */
[----:B------:R-:W-:-:S04]  /*1aa0*/  FFMA R3, -R0, R0, R3 ;  /* 0x0000000000037223 */ /* 0x000fc80000000103 */
[----:B------:R-:W-:-:S07]  /*1ab0*/  FFMA R0, R3, R13, R0 ;  /* 0x0000000d03007223 */ /* 0x000fce0000000000 */
.L_x_44:
[----:B------:R-:W-:Y:S05]  /*1ac0*/  BSYNC.RECONVERGENT B1 ;  /* 0x0000000000017941 */ /* 0x000fea0003800200 */
.L_x_42:
        /* <DEDUP_REMOVED lines=15> */
.L_x_46:
[----:B------:R-:W-:Y:S05]  /*1bc0*/  BSYNC.RECONVERGENT B4 ;  /* 0x0000000000047941 */ /* 0x000fea0003800200 */
.L_x_45:
        /* <DEDUP_REMOVED lines=8> */
.L_x_41:
[----:B------:R-:W-:Y:S05]  /*1c50*/  BSYNC.RECONVERGENT B3 ;  /* 0x0000000000037941 */ /* 0x000fea0003800200 */
.L_x_40:
        /* <DEDUP_REMOVED lines=35> */
.L_x_50:
[----:B-1----:R-:W-:Y:S01]  /*1e90*/  FMUL.FTZ R0, R3, R32 ;  /* 0x0000002003007220 */ /* 0x002fe20000410000 */
[----:B------:R-:W-:-:S03]  /*1ea0*/  FMUL.FTZ R13, R32, 0.5 ;  /* 0x3f000000200d7820 */ /* 0x000fc60000410000 */
[----:B------:R-:W-:-:S04]  /*1eb0*/  FFMA R3, -R0, R0, R3 ;  /* 0x0000000000037223 */ /* 0x000fc80000000103 */
[----:B------:R-:W-:-:S07]  /*1ec0*/  FFMA R0, R3, R13, R0 ;  /* 0x0000000d03007223 */ /* 0x000fce0000000000 */
.L_x_51:
[----:B------:R-:W-:Y:S05]  /*1ed0*/  BSYNC.RECONVERGENT B1 ;  /* 0x0000000000017941 */ /* 0x000fea0003800200 */
.L_x_49:
        /* <DEDUP_REMOVED lines=15> */
.L_x_53:
[----:B------:R-:W-:Y:S05]  /*1fd0*/  BSYNC.RECONVERGENT B4 ;  /* 0x0000000000047941 */ /* 0x000fea0003800200 */
.L_x_52:
        /* <DEDUP_REMOVED lines=8> */
.L_x_48:
[----:B------:R-:W-:Y:S05]  /*2060*/  BSYNC.RECONVERGENT B3 ;  /* 0x0000000000037941 */ /* 0x000fea0003800200 */
.L_x_47:
        /* <DEDUP_REMOVED lines=35> */
.L_x_57:
[----:B-1----:R-:W-:Y:S01]  /*22a0*/  FMUL.FTZ R0, R3, R32 ;  /* 0x0000002003007220 */ /* 0x002fe20000410000 */
[----:B------:R-:W-:-:S03]  /*22b0*/  FMUL.FTZ R13, R32, 0.5 ;  /* 0x3f000000200d7820 */ /* 0x000fc60000410000 */
[----:B------:R-:W-:-:S04]  /*22c0*/  FFMA R3, -R0, R0, R3 ;  /* 0x0000000000037223 */ /* 0x000fc80000000103 */
[----:B------:R-:W-:-:S07]  /*22d0*/  FFMA R0, R3, R13, R0 ;  /* 0x0000000d03007223 */ /* 0x000fce0000000000 */
.L_x_58:
[----:B------:R-:W-:Y:S05]  /*22e0*/  BSYNC.RECONVERGENT B1 ;  /* 0x0000000000017941 */ /* 0x000fea0003800200 */
.L_x_56:
        /* <DEDUP_REMOVED lines=15> */
.L_x_60:
[----:B------:R-:W-:Y:S05]  /*23e0*/  BSYNC.RECONVERGENT B4 ;  /* 0x0000000000047941 */ /* 0x000fea0003800200 */
.L_x_59:
        /* <DEDUP_REMOVED lines=8> */
.L_x_55:
[----:B------:R-:W-:Y:S05]  /*2470*/  BSYNC.RECONVERGENT B3 ;  /* 0x0000000000037941 */ /* 0x000fea0003800200 */
.L_x_54:
        /* <DEDUP_REMOVED lines=12> */
[----:B------:R-:W-:Y:S02]  /*2540*/  SHF.R.S32.HI R0, RZ, 0x1f, R17 ;  /* 0x0000001fff007819 */ /* 0x000fe40000011411 */
[C---:B------:R-:W-:Y:S02]  /*2550*/  SHF.L.U32 R14, R17.reuse, 0x2, RZ ;  /* 0x00000002110e7819 */ /* 0x040fe400000006ff */
[----:B------:R-:W-:Y:S02]  /*2560*/  SHF.L.U64.HI R0, R17, 0x2, R0 ;  /* 0x0000000211007819 */ /* 0x000fe40000010200 */
[C---:B------:R-:W-:Y:S02]  /*2570*/  IADD3 R30, P0, PT, R14.reuse, UR8, RZ ;  /* 0x000000080e1e7c10 */ /* 0x040fe4000ff1e0ff */
[----:B------:R-:W-:Y:S02]  /*2580*/  IADD3 R22, P1, PT, R14, UR14, RZ ;  /* 0x0000000e0e167c10 */ /* 0x000fe4000ff3e0ff */
[----:B------:R-:W-:-:S02]  /*2590*/  IADD3.X R31, PT, PT, R0, UR9, RZ, P0, !PT ;  /* 0x00000009001f7c10 */ /* 0x000fc400087fe4ff */
[----:B------:R-:W-:Y:S02]  /*25a0*/  IADD3 R14, P0, PT, R14, UR12, RZ ;  /* 0x0000000c0e0e7c10 */ /* 0x000fe4000ff1e0ff */
[C---:B------:R-:W-:Y:S01]  /*25b0*/  IADD3.X R23, PT, PT, R0.reuse, UR15, RZ, P1, !PT ;  /* 0x0000000f00177c10 */ /* 0x040fe20008ffe4ff */
[----:B------:R-:W2:Y:S01]  /*25c0*/  LDG.E.CONSTANT R16, desc[UR4][R30.64] ;  /* 0x000000041e107981 */ /* 0x000ea2000c1e9900 */
[----:B------:R-:W-:-:S03]  /*25d0*/  IADD3.X R15, PT, PT, R0, UR13, RZ, P0, !PT ;  /* 0x0000000d000f7c10 */ /* 0x000fc600087fe4ff */
[----:B------:R-:W3:Y:S04]  /*25e0*/  LDG.E.CONSTANT R22, desc[UR4][R22.64] ;  /* 0x0000000416167981 */ /* 0x000ee8000c1e9900 */
[----:B------:R-:W0:Y:S01]  /*25f0*/  LDG.E.CONSTANT R14, desc[UR4][R14.64] ;  /* 0x000000040e0e7981 */ /* 0x000e22000c1e9900 */
[----:B------:R-:W-:Y:S01]  /*2600*/  BSSY.RECONVERGENT B1, `(.L_x_63) ;  /* 0x0000013000017945 */ /* 0x000fe20003800200 */
[----:B--2--5:R-:W-:Y:S01]  /*2610*/  FADD R16, R7, -R16 ;  /* 0x8000001007107221 */ /* 0x024fe20000000000 */
[----:B---3--:R-:W-:-:S03]  /*2620*/  FADD R26, R9, -R22 ;  /* 0x80000016091a7221 */ /* 0x008fc60000000000 */
[----:B------:R-:W-:Y:S01]  /*2630*/  FMUL R3, R16, R16 ;  /* 0x0000001010037220 */ /* 0x000fe20000400000 */
[----:B0-----:R-:W-:-:S03]  /*2640*/  FADD R28, R11, -R14 ;  /* 0x8000000e0b1c7221 */ /* 0x001fc60000000000 */
[----:B------:R-:W-:-:S04]  /*2650*/  FFMA R3, R26, R26, R3 ;  /* 0x0000001a1a037223 */ /* 0x000fc80000000003 */
[----:B------:R-:W-:-:S04]  /*2660*/  FFMA R3, R28, R28, R3 ;  /* 0x0000001c1c037223 */ /* 0x000fc80000000003 */
[----:B------:R0:W2:Y:S01]  /*2670*/  MUFU.RSQ R30, R3 ;  /* 0x00000003001e7308 */ /* 0x0000a20000001400 */
[----:B------:R-:W-:-:S04]  /*2680*/  IADD3 R0, PT, PT, R3, -0xd000000, RZ ;  /* 0xf300000003007810 */ /* 0x000fc80007ffe0ff */
[----:B------:R-:W-:-:S13]  /*2690*/  ISETP.GT.U32.AND P0, PT, R0, 0x727fffff, PT ;  /* 0x727fffff0000780c */ /* 0x000fda0003f04070 */
[----:B0-2---:R-:W-:Y:S05]  /*26a0*/  @!P0 BRA `(.L_x_64) ;  /* 0x0000000000108947 */ /* 0x005fea0003800000 */
[----:B------:R-:W-:-:S07]  /*26b0*/  MOV R0, 0x26d0 ;  /* 0x000026d000007802 */ /* 0x000fce0000000f00 */
[----:B-1----:R-:W-:Y:S05]  /*26c0*/  CALL.REL.NOINC `($__internal_0_$__cuda_sm20_sqrt_rn_f32_slowpath) ;  /* 0x0000000400b07944 */ /* 0x002fea0003c00000 */
[----:B------:R-:W-:Y:S01]  /*26d0*/  MOV R0, R14 ;  /* 0x0000000e00007202 */ /* 0x000fe20000000f00 */
[----:B------:R-:W-:Y:S06]  /*26e0*/  BRA `(.L_x_65) ;  /* 0x0000000000107947 */ /* 0x000fec0003800000 */
.L_x_64:
[----:B------:R-:W-:Y:S01]  /*26f0*/  FMUL.FTZ R0, R3, R30 ;  /* 0x0000001e03007220 */ /* 0x000fe20000410000 */
[----:B------:R-:W-:-:S03]  /*2700*/  FMUL.FTZ R13, R30, 0.5 ;  /* 0x3f0000001e0d7820 */ /* 0x000fc60000410000 */
[----:B------:R-:W-:-:S04]  /*2710*/  FFMA R3, -R0, R0, R3 ;  /* 0x0000000000037223 */ /* 0x000fc80000000103 */
[----:B------:R-:W-:-:S07]  /*2720*/  FFMA R0, R3, R13, R0 ;  /* 0x0000000d03007223 */ /* 0x000fce0000000000 */
.L_x_65:
[----:B------:R-:W-:Y:S05]  /*2730*/  BSYNC.RECONVERGENT B1 ;  /* 0x0000000000017941 */ /* 0x000fea0003800200 */
.L_x_63:
[----:B------:R-:W-:-:S13]  /*2740*/  FSETP.GT.AND P0, PT, R0, UR10, PT ;  /* 0x0000000a00007c0b */ /* 0x000fda000bf04000 */
[----:B------:R-:W-:Y:S05]  /*2750*/  @!P0 BRA `(.L_x_62) ;  /* 0x0000000000588947 */ /* 0x000fea0003800000 */
[----:B------:R-:W0:Y:S01]  /*2760*/  MUFU.RCP R3, R0 ;  /* 0x0000000000037308 */ /* 0x000e220000001000 */
[----:B------:R-:W-:Y:S07]  /*2770*/  BSSY.RECONVERGENT B4, `(.L_x_66) ;  /* 0x000000c000047945 */ /* 0x000fee0003800200 */
[----:B------:R-:W2:Y:S01]  /*2780*/  FCHK P0, R24, R0 ;  /* 0x0000000018007302 */ /* 0x000ea20000000000 */
[----:B0-----:R-:W-:-:S04]  /*2790*/  FFMA R14, R3, -R0, 1 ;  /* 0x3f800000030e7423 */ /* 0x001fc80000000800 */
[----:B------:R-:W-:-:S04]  /*27a0*/  FFMA R3, R3, R14, R3 ;  /* 0x0000000e03037223 */ /* 0x000fc80000000003 */
[----:B------:R-:W-:-:S04]  /*27b0*/  FFMA R13, R24, R3, RZ ;  /* 0x00000003180d7223 */ /* 0x000fc800000000ff */
[----:B------:R-:W-:-:S04]  /*27c0*/  FFMA R14, R13, -R0, R24 ;  /* 0x800000000d0e7223 */ /* 0x000fc80000000018 */
[----:B------:R-:W-:Y:S01]  /*27d0*/  FFMA R3, R3, R14, R13 ;  /* 0x0000000e03037223 */ /* 0x000fe2000000000d */
[----:B--2---:R-:W-:Y:S06]  /*27e0*/  @!P0 BRA `(.L_x_67) ;  /* 0x0000000000108947 */ /* 0x004fec0003800000 */
[----:B------:R-:W-:Y:S02]  /*27f0*/  MOV R3, R24 ;  /* 0x0000001800037202 */ /* 0x000fe40000000f00 */
[----:B------:R-:W-:-:S07]  /*2800*/  MOV R14, 0x2820 ;  /* 0x00002820000e7802 */ /* 0x000fce0000000f00 */
[----:B-1----:R-:W-:Y:S05]  /*2810*/  CALL.REL.NOINC `($__internal_1_$__cuda_sm3x_div_rn_noftz_f32_slowpath) ;  /* 0x0000000400b47944 */ /* 0x002fea0003c00000 */
[----:B------:R-:W-:-:S07]  /*2820*/  MOV R3, R0 ;  /* 0x0000000000037202 */ /* 0x000fce0000000f00 */
.L_x_67:
[----:B------:R-:W-:Y:S05]  /*2830*/  BSYNC.RECONVERGENT B4 ;  /* 0x0000000000047941 */ /* 0x000fea0003800200 */
.L_x_66:
        /* <DEDUP_REMOVED lines=8> */
.L_x_62:
[----:B------:R-:W-:Y:S05]  /*28c0*/  BSYNC.RECONVERGENT B3 ;  /* 0x0000000000037941 */ /* 0x000fea0003800200 */
.L_x_61:
[----:B------:R-:W-:Y:S01]  /*28d0*/  IADD3 R4, PT, PT, R4, 0x8, RZ ;  /* 0x0000000804047810 */ /* 0x000fe20007ffe0ff */
[----:B------:R-:W-:Y:S06]  /*28e0*/  @P2 BRA `(.L_x_68) ;  /* 0xffffffdc00bc2947 */ /* 0x000fec000383ffff */
.L_x_1:
[----:B------:R-:W-:Y:S05]  /*28f0*/  BSYNC.RECONVERGENT B0 ;  /* 0x0000000000007941 */ /* 0x000fea0003800200 */
.L_x_0:
[----:B------:R-:W-:-:S13]  /*2900*/  FSETP.GT.AND P0, PT, R5, RZ, PT ;  /* 0x000000ff0500720b */ /* 0x000fda0003f04000 */
[----:B------:R-:W-:Y:S05]  /*2910*/  @!P0 BRA `(.L_x_69) ;  /* 0x0000000000f48947 */ /* 0x000fea0003800000 */
[----:B------:R-:W2:Y:S01]  /*2920*/  MUFU.RCP R0, R5 ;  /* 0x0000000500007308 */ /* 0x000ea20000001000 */
[----:B------:R-:W-:Y:S07]  /*2930*/  BSSY.RECONVERGENT B0, `(.L_x_70) ;  /* 0x000000d000007945 */ /* 0x000fee0003800200 */
[----:B------:R-:W3:Y:S01]  /*2940*/  FCHK P0, R10, R5 ;  /* 0x000000050a007302 */ /* 0x000ee20000000000 */
[----:B--2---:R-:W-:-:S04]  /*2950*/  FFMA R3, R0, -R5, 1 ;  /* 0x3f80000000037423 */ /* 0x004fc80000000805 */
[----:B------:R-:W-:-:S04]  /*2960*/  FFMA R3, R0, R3, R0 ;  /* 0x0000000300037223 */ /* 0x000fc80000000000 */
[----:B------:R-:W-:-:S04]  /*2970*/  FFMA R13, R3, R10, RZ ;  /* 0x0000000a030d7223 */ /* 0x000fc800000000ff */
[----:B------:R-:W-:-:S04]  /*2980*/  FFMA R2, R13, -R5, R10 ;  /* 0x800000050d027223 */ /* 0x000fc8000000000a */
[----:B------:R-:W-:Y:S01]  /*2990*/  FFMA R2, R3, R2, R13 ;  /* 0x0000000203027223 */ /* 0x000fe2000000000d */
[----:B---3--:R-:W-:Y:S06]  /*29a0*/  @!P0 BRA `(.L_x_71) ;  /* 0x0000000000148947 */ /* 0x008fec0003800000 */
[----:B------:R-:W-:Y:S02]  /*29b0*/  MOV R3, R10 ;  /* 0x0000000a00037202 */ /* 0x000fe40000000f00 */
[----:B------:R-:W-:Y:S02]  /*29c0*/  MOV R0, R5 ;  /* 0x0000000500007202 */ /* 0x000fe40000000f00 */
[----:B------:R-:W-:-:S07]  /*29d0*/  MOV R14, 0x29f0 ;  /* 0x000029f0000e7802 */ /* 0x000fce0000000f00 */
[----:B01---5:R-:W-:Y:S05]  /*29e0*/  CALL.REL.NOINC `($__internal_1_$__cuda_sm3x_div_rn_noftz_f32_slowpath) ;  /* 0x0000000400407944 */ /* 0x023fea0003c00000 */
[----:B------:R-:W-:-:S07]  /*29f0*/  MOV R2, R0 ;  /* 0x0000000000027202 */ /* 0x000fce0000000f00 */
.L_x_71:
[----:B------:R-:W-:Y:S05]  /*2a00*/  BSYNC.RECONVERGENT B0 ;  /* 0x0000000000007941 */ /* 0x000fea0003800200 */
.L_x_70:
        /* <DEDUP_REMOVED lines=14> */
.L_x_73:
[----:B------:R-:W-:Y:S05]  /*2af0*/  BSYNC.RECONVERGENT B0 ;  /* 0x0000000000007941 */ /* 0x000fea0003800200 */
.L_x_72:
        /* <DEDUP_REMOVED lines=13> */
.L_x_75:
[----:B------:R-:W-:Y:S05]  /*2bd0*/  BSYNC.RECONVERGENT B0 ;  /* 0x0000000000007941 */ /* 0x000fea0003800200 */
.L_x_74:
[----:B------:R-:W2:Y:S01]  /*2be0*/  LDC.64 R14, c[0x0][0x398] ;  /* 0x0000e600ff0e7b82 */ /* 0x000ea20000000a00 */
[----:B------:R-:W3:Y:S01]  /*2bf0*/  LDCU UR6, c[0x0][0x3d0] ;  /* 0x00007a00ff0677ac */ /* 0x000ee20008000800 */
[----:B-----5:R-:W-:Y:S01]  /*2c00*/  FADD R2, -R11, R2 ;  /* 0x000000020b027221 */ /* 0x020fe20000000100 */
[----:B------:R-:W-:Y:S01]  /*2c10*/  FADD R4, -R9, R4 ;  /* 0x0000000409047221 */ /* 0x000fe20000000100 */
[----:B------:R-:W-:-:S04]  /*2c20*/  FADD R0, -R7, R0 ;  /* 0x0000000007007221 */ /* 0x000fc80000000100 */
[----:B------:R-:W4:Y:S08]  /*2c30*/  LDC.64 R16, c[0x0][0x3a0] ;  /* 0x0000e800ff107b82 */ /* 0x000f300000000a00 */
[----:B------:R-:W0:Y:S01]  /*2c40*/  LDC.64 R18, c[0x0][0x3a8] ;  /* 0x0000ea00ff127b82 */ /* 0x000e220000000a00 */
[----:B---3--:R-:W-:Y:S01]  /*2c50*/  FFMA R11, R2, UR6, R11 ;  /* 0x00000006020b7c23 */ /* 0x008fe2000800000b */
[----:B------:R-:W-:Y:S01]  /*2c60*/  FFMA R9, R4, UR6, R9 ;  /* 0x0000000604097c23 */ /* 0x000fe20008000009 */
[----:B------:R-:W-:Y:S01]  /*2c70*/  FFMA R7, R0, UR6, R7 ;  /* 0x0000000600077c23 */ /* 0x000fe20008000007 */
[----:B--2---:R-:W-:-:S05]  /*2c80*/  IMAD.WIDE R2, R12, 0x4, R14 ;  /* 0x000000040c027825 */ /* 0x004fca00078e020e */
[----:B------:R-:W-:Y:S01]  /*2c90*/  STG.E desc[UR4][R2.64], R11 ;  /* 0x0000000b02007986 */ /* 0x000fe2000c101904 */
[----:B----4-:R-:W-:-:S05]  /*2ca0*/  IMAD.WIDE R4, R12, 0x4, R16 ;  /* 0x000000040c047825 */ /* 0x010fca00078e0210 */
[----:B------:R-:W-:Y:S01]  /*2cb0*/  STG.E desc[UR4][R4.64], R9 ;  /* 0x0000000904007986 */ /* 0x000fe2000c101904 */
[----:B0-----:R-:W-:-:S05]  /*2cc0*/  IMAD.WIDE R12, R12, 0x4, R18 ;  /* 0x000000040c0c7825 */ /* 0x001fca00078e0212 */
[----:B------:R-:W-:Y:S01]  /*2cd0*/  STG.E desc[UR4][R12.64], R7 ;  /* 0x000000070c007986 */ /* 0x000fe2000c101904 */
[----:B------:R-:W-:Y:S05]  /*2ce0*/  EXIT ;  /* 0x000000000000794d */ /* 0x000fea0003800000 */
.L_x_69:
[----:B------:R-:W2:Y:S08]  /*2cf0*/  LDC.64 R2, c[0x0][0x398] ;  /* 0x0000e600ff027b82 */ /* 0x000eb00000000a00 */
[----:B------:R-:W3:Y:S08]  /*2d00*/  LDC.64 R4, c[0x0][0x3a0] ;  /* 0x0000e800ff047b82 */ /* 0x000ef00000000a00 */
[----:B------:R-:W4:Y:S01]  /*2d10*/  LDC.64 R14, c[0x0][0x3a8] ;  /* 0x0000ea00ff0e7b82 */ /* 0x000f220000000a00 */
[----:B--2---:R-:W-:-:S05]  /*2d20*/  IMAD.WIDE R2, R12, 0x4, R2 ;  /* 0x000000040c027825 */ /* 0x004fca00078e0202 */
[----:B-----5:R-:W-:Y:S01]  /*2d30*/  STG.E desc[UR4][R2.64], R11 ;  /* 0x0000000b02007986 */ /* 0x020fe2000c101904 */
[----:B---3--:R-:W-:-:S05]  /*2d40*/  IMAD.WIDE R4, R12, 0x4, R4 ;  /* 0x000000040c047825 */ /* 0x008fca00078e0204 */
[----:B------:R-:W-:Y:S01]  /*2d50*/  STG.E desc[UR4][R4.64], R9 ;  /* 0x0000000904007986 */ /* 0x000fe2000c101904 */
[----:B----4-:R-:W-:-:S05]  /*2d60*/  IMAD.WIDE R14, R12, 0x4, R14 ;  /* 0x000000040c0e7825 */ /* 0x010fca00078e020e */
[----:B------:R-:W-:Y:S01]  /*2d70*/  STG.E desc[UR4][R14.64], R7 ;  /* 0x000000070e007986 */ /* 0x000fe2000c101904 */
[----:B------:R-:W-:Y:S05]  /*2d80*/  EXIT ;  /* 0x000000000000794d */ /* 0x000fea0003800000 */
        .weak           $__internal_0_$__cuda_sm20_sqrt_rn_f32_slowpath
        .type           $__internal_0_$__cuda_sm20_sqrt_rn_f32_slowpath,@function
        .size           $__internal_0_$__cuda_sm20_sqrt_rn_f32_slowpath,($__internal_1_$__cuda_sm3x_div_rn_noftz_f32_slowpath - $__internal_0_$__cuda_sm20_sqrt_rn_f32_slowpath)
$__internal_0_$__cuda_sm20_sqrt_rn_f32_slowpath:
[----:B------:R-:W-:-:S13]  /*2d90*/  LOP3.LUT P0, RZ, R3, 0x7fffffff, RZ, 0xc0, !PT ;  /* 0x7fffffff03ff7812 */ /* 0x000fda000780c0ff */
[----:B------:R-:W-:Y:S01]  /*2da0*/  @!P0 MOV R14, R3 ;  /* 0x00000003000e8202 */ /* 0x000fe20000000f00 */
[----:B------:R-:W-:Y:S06]  /*2db0*/  @!P0 BRA `(.L_x_76) ;  /* 0x0000000000408947 */ /* 0x000fec0003800000 */
[----:B------:R-:W-:-:S13]  /*2dc0*/  FSETP.GEU.FTZ.AND P0, PT, R3, RZ, PT ;  /* 0x000000ff0300720b */ /* 0x000fda0003f1e000 */
[----:B------:R-:W-:Y:S01]  /*2dd0*/  @!P0 MOV R14, 0x7fffffff ;  /* 0x7fffffff000e8802 */ /* 0x000fe20000000f00 */
[----:B------:R-:W-:Y:S06]  /*2de0*/  @!P0 BRA `(.L_x_76) ;  /* 0x0000000000348947 */ /* 0x000fec0003800000 */
[----:B------:R-:W-:-:S13]  /*2df0*/  FSETP.GTU.FTZ.AND P0, PT, |R3|, +INF , PT ;  /* 0x7f8000000300780b */ /* 0x000fda0003f1c200 */
[----:B------:R-:W-:Y:S01]  /*2e00*/  @P0 FADD.FTZ R14, R3, 1 ;  /* 0x3f800000030e0421 */ /* 0x000fe20000010000 */
[----:B------:R-:W-:Y:S06]  /*2e10*/  @P0 BRA `(.L_x_76) ;  /* 0x0000000000280947 */ /* 0x000fec0003800000 */
[----:B------:R-:W-:-:S13]  /*2e20*/  FSETP.NEU.FTZ.AND P0, PT, |R3|, +INF , PT ;  /* 0x7f8000000300780b */ /* 0x000fda0003f1d200 */
[----:B------:R-:W-:-:S04]  /*2e30*/  @P0 FFMA R23, R3, 1.84467440737095516160e+19, RZ ;  /* 0x5f80000003170823 */ /* 0x000fc800000000ff */
[----:B------:R-:W0:Y:S02]  /*2e40*/  @P0 MUFU.RSQ R15, R23 ;  /* 0x00000017000f0308 */ /* 0x000e240000001400 */
[----:B0-----:R-:W-:Y:S01]  /*2e50*/  @P0 FMUL.FTZ R14, R23, R15 ;  /* 0x0000000f170e0220 */ /* 0x001fe20000410000 */
[----:B------:R-:W-:-:S03]  /*2e60*/  @P0 FMUL.FTZ R15, R15, 0.5 ;  /* 0x3f0000000f0f0820 */ /* 0x000fc60000410000 */
[----:B------:R-:W-:-:S04]  /*2e70*/  @P0 FADD.FTZ R13, -R14, -RZ ;  /* 0x800000ff0e0d0221 */ /* 0x000fc80000010100 */
[----:B------:R-:W-:-:S04]  /*2e80*/  @P0 FFMA R13, R14, R13, R23 ;  /* 0x0000000d0e0d0223 */ /* 0x000fc80000000017 */
[----:B------:R-:W-:Y:S01]  /*2e90*/  @P0 FFMA R13, R13, R15, R14 ;  /* 0x0000000f0d0d0223 */ /* 0x000fe2000000000e */
[----:B------:R-:W-:-:S03]  /*2ea0*/  @!P0 MOV R14, R3 ;  /* 0x00000003000e8202 */ /* 0x000fc60000000f00 */
[----:B------:R-:W-:-:S07]  /*2eb0*/  @P0 FMUL.FTZ R14, R13, 2.3283064365386962891e-10 ;  /* 0x2f8000000d0e0820 */ /* 0x000fce0000410000 */
.L_x_76:
[----:B------:R-:W-:Y:S01]  /*2ec0*/  HFMA2 R23, -RZ, RZ, 0, 0 ;  /* 0x00000000ff177431 */ /* 0x000fe200000001ff */
[----:B------:R-:W-:-:S04]  /*2ed0*/  MOV R22, R0 ;  /* 0x0000000000167202 */ /* 0x000fc80000000f00 */
[----:B------:R-:W-:Y:S05]  /*2ee0*/  RET.REL.NODEC R22 `(stress_majorization_barneshut_kernel) ;  /* 0xffffffd016447950 */ /* 0x000fea0003c3ffff */
        .weak           $__internal_1_$__cuda_sm3x_div_rn_noftz_f32_slowpath
        .type           $__internal_1_$__cuda_sm3x_div_rn_noftz_f32_slowpath,@function
        .size           $__internal_1_$__cuda_sm3x_div_rn_noftz_f32_slowpath,(.L_x_100 - $__internal_1_$__cuda_sm3x_div_rn_noftz_f32_slowpath)
$__internal_1_$__cuda_sm3x_div_rn_noftz_f32_slowpath:
[----:B------:R-:W-:Y:S01]  /*2ef0*/  SHF.R.U32.HI R13, RZ, 0x17, R0 ;  /* 0x00000017ff0d7819 */ /* 0x000fe20000011600 */
[----:B------:R-:W-:Y:S01]  /*2f00*/  BSSY.RECONVERGENT B1, `(.L_x_77) ;  /* 0x0000063000017945 */ /* 0x000fe20003800200 */
[----:B------:R-:W-:Y:S02]  /*2f10*/  SHF.R.U32.HI R22, RZ, 0x17, R3 ;  /* 0x00000017ff167819 */ /* 0x000fe40000011603 */
[----:B------:R-:W-:Y:S02]  /*2f20*/  LOP3.LUT R13, R13, 0xff, RZ, 0xc0, !PT ;  /* 0x000000ff0d0d7812 */ /* 0x000fe400078ec0ff */
[----:B------:R-:W-:Y:S02]  /*2f30*/  LOP3.LUT R22, R22, 0xff, RZ, 0xc0, !PT ;  /* 0x000000ff16167812 */ /* 0x000fe400078ec0ff */
[----:B------:R-:W-:Y:S02]  /*2f40*/  IADD3 R15, PT, PT, R13, -0x1, RZ ;  /* 0xffffffff0d0f7810 */ /* 0x000fe40007ffe0ff */
[----:B------:R-:W-:-:S02]  /*2f50*/  IADD3 R23, PT, PT, R22, -0x1, RZ ;  /* 0xffffffff16177810 */ /* 0x000fc40007ffe0ff */
[----:B------:R-:W-:-:S04]  /*2f60*/  ISETP.GT.U32.AND P0, PT, R15, 0xfd, PT ;  /* 0x000000fd0f00780c */ /* 0x000fc80003f04070 */
[----:B------:R-:W-:-:S13]  /*2f70*/  ISETP.GT.U32.OR P0, PT, R23, 0xfd, P0 ;  /* 0x000000fd1700780c */ /* 0x000fda0000704470 */
[----:B------:R-:W-:Y:S01]  /*2f80*/  @!P0 MOV R24, RZ ;  /* 0x000000ff00188202 */ /* 0x000fe20000000f00 */
[----:B------:R-:W-:Y:S06]  /*2f90*/  @!P0 BRA `(.L_x_78) ;  /* 0x00000000005c8947 */ /* 0x000fec0003800000 */
[----:B------:R-:W-:Y:S02]  /*2fa0*/  FSETP.GTU.FTZ.AND P0, PT, |R3|, +INF , PT ;  /* 0x7f8000000300780b */ /* 0x000fe40003f1c200 */
[----:B------:R-:W-:-:S04]  /*2fb0*/  FSETP.GTU.FTZ.AND P1, PT, |R0|, +INF , PT ;  /* 0x7f8000000000780b */ /* 0x000fc80003f3c200 */
[----:B------:R-:W-:-:S13]  /*2fc0*/  PLOP3.LUT P0, PT, P0, P1, PT, 0xf8, 0x8f ;  /* 0x00000000008f781c */ /* 0x000fda0000703f70 */
[----:B------:R-:W-:Y:S05]  /*2fd0*/  @P0 BRA `(.L_x_79) ;  /* 0x0000000400500947 */ /* 0x000fea0003800000 */
[----:B------:R-:W-:-:S13]  /*2fe0*/  LOP3.LUT P0, RZ, R0, 0x7fffffff, R3, 0xc8, !PT ;  /* 0x7fffffff00ff7812 */ /* 0x000fda000780c803 */
[----:B------:R-:W-:Y:S05]  /*2ff0*/  @!P0 BRA `(.L_x_80) ;  /* 0x0000000400408947 */ /* 0x000fea0003800000 */
[C---:B------:R-:W-:Y:S02]  /*3000*/  FSETP.NEU.FTZ.AND P3, PT, |R3|.reuse, +INF , PT ;  /* 0x7f8000000300780b */ /* 0x040fe40003f7d200 */
[----:B------:R-:W-:Y:S02]  /*3010*/  FSETP.NEU.FTZ.AND P1, PT, |R0|, +INF , PT ;  /* 0x7f8000000000780b */ /* 0x000fe40003f3d200 */
[----:B------:R-:W-:-:S11]  /*3020*/  FSETP.NEU.FTZ.AND P0, PT, |R3|, +INF , PT ;  /* 0x7f8000000300780b */ /* 0x000fd60003f1d200 */
[----:B------:R-:W-:Y:S05]  /*3030*/  @!P1 BRA !P3, `(.L_x_80) ;  /* 0x0000000400309947 */ /* 0x000fea0005800000 */
[----:B------:R-:W-:-:S04]  /*3040*/  LOP3.LUT P3, RZ, R3, 0x7fffffff, RZ, 0xc0, !PT ;  /* 0x7fffffff03ff7812 */ /* 0x000fc8000786c0ff */
[----:B------:R-:W-:-:S13]  /*3050*/  PLOP3.LUT P1, PT, P1, P3, PT, 0x2f, 0xf2 ;  /* 0x0000000000f2781c */ /* 0x000fda0000f26577 */
[----:B------:R-:W-:Y:S05]  /*3060*/  @P1 BRA `(.L_x_81) ;  /* 0x00000004001c1947 */ /* 0x000fea0003800000 */
[----:B------:R-:W-:-:S04]  /*3070*/  LOP3.LUT P1, RZ, R0, 0x7fffffff, RZ, 0xc0, !PT ;  /* 0x7fffffff00ff7812 */ /* 0x000fc8000782c0ff */
[----:B------:R-:W-:-:S13]  /*3080*/  PLOP3.LUT P0, PT, P0, P1, PT, 0x2f, 0xf2 ;  /* 0x0000000000f2781c */ /* 0x000fda0000702577 */
[----:B------:R-:W-:Y:S05]  /*3090*/  @P0 BRA `(.L_x_82) ;  /* 0x0000000400040947 */ /* 0x000fea0003800000 */
[----:B------:R-:W-:Y:S02]  /*30a0*/  ISETP.GE.AND P0, PT, R23, RZ, PT ;  /* 0x000000ff1700720c */ /* 0x000fe40003f06270 */
[----:B------:R-:W-:-:S11]  /*30b0*/  ISETP.GE.AND P1, PT, R15, RZ, PT ;  /* 0x000000ff0f00720c */ /* 0x000fd60003f26270 */
[----:B------:R-:W-:Y:S01]  /*30c0*/  @P0 MOV R24, RZ ;  /* 0x000000ff00180202 */ /* 0x000fe20000000f00 */
[----:B------:R-:W-:Y:S01]  /*30d0*/  @!P0 FFMA R3, R3, 1.84467440737095516160e+19, RZ ;  /* 0x5f80000003038823 */ /* 0x000fe200000000ff */
[----:B------:R-:W-:Y:S01]  /*30e0*/  @!P0 MOV R24, 0xffffffc0 ;  /* 0xffffffc000188802 */ /* 0x000fe20000000f00 */
[----:B------:R-:W-:-:S03]  /*30f0*/  @!P1 FFMA R0, R0, 1.84467440737095516160e+19, RZ ;  /* 0x5f80000000009823 */ /* 0x000fc600000000ff */
[----:B------:R-:W-:-:S07]  /*3100*/  @!P1 IADD3 R24, PT, PT, R24, 0x40, RZ ;  /* 0x0000004018189810 */ /* 0x000fce0007ffe0ff */
.L_x_78:
[----:B------:R-:W-:Y:S01]  /*3110*/  LEA R23, R13, 0xc0800000, 0x17 ;  /* 0xc08000000d177811 */ /* 0x000fe200078eb8ff */
[----:B------:R-:W-:Y:S01]  /*3120*/  BSSY.RECONVERGENT B2, `(.L_x_83) ;  /* 0x0000036000027945 */ /* 0x000fe20003800200 */
[----:B------:R-:W-:Y:S02]  /*3130*/  IADD3 R22, PT, PT, R22, -0x7f, RZ ;  /* 0xffffff8116167810 */ /* 0x000fe40007ffe0ff */
[----:B------:R-:W-:Y:S02]  /*3140*/  IADD3 R23, PT, PT, -R23, R0, RZ ;  /* 0x0000000017177210 */ /* 0x000fe40007ffe1ff */
[C---:B------:R-:W-:Y:S01]  /*3150*/  IADD3 R13, PT, PT, R22.reuse, 0x7f, -R13 ;  /* 0x0000007f160d7810 */ /* 0x040fe20007ffe80d */
[----:B------:R-:W-:Y:S01]  /*3160*/  IMAD R3, R22, -0x800000, R3 ;  /* 0xff80000016037824 */ /* 0x000fe200078e0203 */
[----:B------:R-:W0:Y:S01]  /*3170*/  MUFU.RCP R0, R23 ;  /* 0x0000001700007308 */ /* 0x000e220000001000 */
[----:B------:R-:W-:Y:S01]  /*3180*/  FADD.FTZ R15, -R23, -RZ ;  /* 0x800000ff170f7221 */ /* 0x000fe20000010100 */
[----:B------:R-:W-:-:S03]  /*3190*/  IADD3 R24, PT, PT, R13, R24, RZ ;  /* 0x000000180d187210 */ /* 0x000fc60007ffe0ff */
[----:B0-----:R-:W-:-:S04]  /*31a0*/  FFMA R27, R0, R15, 1 ;  /* 0x3f800000001b7423 */ /* 0x001fc8000000000f */
[----:B------:R-:W-:-:S04]  /*31b0*/  FFMA R0, R0, R27, R0 ;  /* 0x0000001b00007223 */ /* 0x000fc80000000000 */
[----:B------:R-:W-:-:S04]  /*31c0*/  FFMA R22, R3, R0, RZ ;  /* 0x0000000003167223 */ /* 0x000fc800000000ff */
[----:B------:R-:W-:-:S04]  /*31d0*/  FFMA R13, R15, R22, R3 ;  /* 0x000000160f0d7223 */ /* 0x000fc80000000003 */
[----:B------:R-:W-:-:S04]  /*31e0*/  FFMA R22, R0, R13, R22 ;  /* 0x0000000d00167223 */ /* 0x000fc80000000016 */
[----:B------:R-:W-:-:S04]  /*31f0*/  FFMA R15, R15, R22, R3 ;  /* 0x000000160f0f7223 */ /* 0x000fc80000000003 */
[----:B------:R-:W-:-:S05]  /*3200*/  FFMA R3, R0, R15, R22 ;  /* 0x0000000f00037223 */ /* 0x000fca0000000016 */
[----:B------:R-:W-:-:S04]  /*3210*/  SHF.R.U32.HI R13, RZ, 0x17, R3 ;  /* 0x00000017ff0d7819 */ /* 0x000fc80000011603 */
[----:B------:R-:W-:-:S04]  /*3220*/  LOP3.LUT R13, R13, 0xff, RZ, 0xc0, !PT ;  /* 0x000000ff0d0d7812 */ /* 0x000fc800078ec0ff */
[----:B------:R-:W-:-:S04]  /*3230*/  IADD3 R13, PT, PT, R13, R24, RZ ;  /* 0x000000180d0d7210 */ /* 0x000fc80007ffe0ff */
[----:B------:R-:W-:-:S04]  /*3240*/  IADD3 R23, PT, PT, R13, -0x1, RZ ;  /* 0xffffffff0d177810 */ /* 0x000fc80007ffe0ff */
[----:B------:R-:W-:-:S13]  /*3250*/  ISETP.GE.U32.AND P0, PT, R23, 0xfe, PT ;  /* 0x000000fe1700780c */ /* 0x000fda0003f06070 */
[----:B------:R-:W-:Y:S05]  /*3260*/  @!P0 BRA `(.L_x_84) ;  /* 0x0000000000808947 */ /* 0x000fea0003800000 */
[----:B------:R-:W-:-:S13]  /*3270*/  ISETP.GT.AND P0, PT, R13, 0xfe, PT ;  /* 0x000000fe0d00780c */ /* 0x000fda0003f04270 */
[----:B------:R-:W-:Y:S05]  /*3280*/  @P0 BRA `(.L_x_85) ;  /* 0x00000000006c0947 */ /* 0x000fea0003800000 */
[----:B------:R-:W-:-:S13]  /*3290*/  ISETP.GE.AND P0, PT, R13, 0x1, PT ;  /* 0x000000010d00780c */ /* 0x000fda0003f06270 */
[----:B------:R-:W-:Y:S05]  /*32a0*/  @P0 BRA `(.L_x_86) ;  /* 0x0000000000740947 */ /* 0x000fea0003800000 */
[----:B------:R-:W-:Y:S02]  /*32b0*/  ISETP.GE.AND P0, PT, R13, -0x18, PT ;  /* 0xffffffe80d00780c */ /* 0x000fe40003f06270 */
[----:B------:R-:W-:-:S11]  /*32c0*/  LOP3.LUT R3, R3, 0x80000000, RZ, 0xc0, !PT ;  /* 0x8000000003037812 */ /* 0x000fd600078ec0ff */
[----:B------:R-:W-:Y:S05]  /*32d0*/  @!P0 BRA `(.L_x_86) ;  /* 0x0000000000688947 */ /* 0x000fea0003800000 */
[CCC-:B------:R-:W-:Y:S01]  /*32e0*/  FFMA.RP R23, R0.reuse, R15.reuse, R22.reuse ;  /* 0x0000000f00177223 */ /* 0x1c0fe20000008016 */
[CCC-:B------:R-:W-:Y:S01]  /*32f0*/  FFMA.RM R24, R0.reuse, R15.reuse, R22.reuse ;  /* 0x0000000f00187223 */ /* 0x1c0fe20000004016 */
[----:B------:R-:W-:Y:S01]  /*3300*/  FFMA.RZ R0, R0, R15, R22 ;  /* 0x0000000f00007223 */ /* 0x000fe2000000c016 */
[C---:B------:R-:W-:Y:S02]  /*3310*/  IADD3 R15, PT, PT, R13.reuse, 0x20, RZ ;  /* 0x000000200d0f7810 */ /* 0x040fe40007ffe0ff */
[C---:B------:R-:W-:Y:S02]  /*3320*/  ISETP.NE.AND P3, PT, R13.reuse, RZ, PT ;  /* 0x000000ff0d00720c */ /* 0x040fe40003f65270 */
[----:B------:R-:W-:Y:S02]  /*3330*/  LOP3.LUT R0, R0, 0x7fffff, RZ, 0xc0, !PT ;  /* 0x007fffff00007812 */ /* 0x000fe400078ec0ff */
[----:B------:R-:W-:Y:S02]  /*3340*/  ISETP.NE.AND P1, PT, R13, RZ, PT ;  /* 0x000000ff0d00720c */ /* 0x000fe40003f25270 */
[----:B------:R-:W-:-:S02]  /*3350*/  LOP3.LUT R0, R0, 0x800000, RZ, 0xfc, !PT ;  /* 0x0080000000007812 */ /* 0x000fc400078efcff */
[----:B------:R-:W-:Y:S02]  /*3360*/  IADD3 R13, PT, PT, -R13, RZ, RZ ;  /* 0x000000ff0d0d7210 */ /* 0x000fe40007ffe1ff */
[----:B------:R-:W-:Y:S02]  /*3370*/  SHF.L.U32 R15, R0, R15, RZ ;  /* 0x0000000f000f7219 */ /* 0x000fe400000006ff */
[----:B------:R-:W-:Y:S02]  /*3380*/  FSETP.NEU.FTZ.AND P0, PT, R23, R24, PT ;  /* 0x000000181700720b */ /* 0x000fe40003f1d000 */
[----:B------:R-:W-:Y:S02]  /*3390*/  SEL R13, R13, RZ, P3 ;  /* 0x000000ff0d0d7207 */ /* 0x000fe40001800000 */
[----:B------:R-:W-:Y:S02]  /*33a0*/  ISETP.NE.AND P1, PT, R15, RZ, P1 ;  /* 0x000000ff0f00720c */ /* 0x000fe40000f25270 */
[----:B------:R-:W-:-:S02]  /*33b0*/  SHF.R.U32.HI R15, RZ, R13, R0 ;  /* 0x0000000dff0f7219 */ /* 0x000fc40000011600 */
[----:B------:R-:W-:Y:S02]  /*33c0*/  PLOP3.LUT P0, PT, P0, P1, PT, 0xf8, 0x8f ;  /* 0x00000000008f781c */ /* 0x000fe40000703f70 */
[----:B------:R-:W-:Y:S02]  /*33d0*/  SHF.R.U32.HI R13, RZ, 0x1, R15 ;  /* 0x00000001ff0d7819 */ /* 0x000fe4000001160f */
[----:B------:R-:W-:-:S04]  /*33e0*/  SEL R0, RZ, 0x1, !P0 ;  /* 0x00000001ff007807 */ /* 0x000fc80004000000 */
[----:B------:R-:W-:-:S04]  /*33f0*/  LOP3.LUT R0, R0, 0x1, R13, 0xf8, !PT ;  /* 0x0000000100007812 */ /* 0x000fc800078ef80d */
[----:B------:R-:W-:-:S04]  /*3400*/  LOP3.LUT R0, R0, R15, RZ, 0xc0, !PT ;  /* 0x0000000f00007212 */ /* 0x000fc800078ec0ff */
[----:B------:R-:W-:-:S04]  /*3410*/  IADD3 R0, PT, PT, R13, R0, RZ ;  /* 0x000000000d007210 */ /* 0x000fc80007ffe0ff */
[----:B------:R-:W-:Y:S01]  /*3420*/  LOP3.LUT R3, R0, R3, RZ, 0xfc, !PT ;  /* 0x0000000300037212 */ /* 0x000fe200078efcff */
[----:B------:R-:W-:Y:S06]  /*3430*/  BRA `(.L_x_86) ;  /* 0x0000000000107947 */ /* 0x000fec0003800000 */
.L_x_85:
[----:B------:R-:W-:-:S04]  /*3440*/  LOP3.LUT R3, R3, 0x80000000, RZ, 0xc0, !PT ;  /* 0x8000000003037812 */ /* 0x000fc800078ec0ff */
[----:B------:R-:W-:Y:S01]  /*3450*/  LOP3.LUT R3, R3, 0x7f800000, RZ, 0xfc, !PT ;  /* 0x7f80000003037812 */ /* 0x000fe200078efcff */
[----:B------:R-:W-:Y:S06]  /*3460*/  BRA `(.L_x_86) ;  /* 0x0000000000047947 */ /* 0x000fec0003800000 */
.L_x_84:
[----:B------:R-:W-:-:S07]  /*3470*/  LEA R3, R24, R3, 0x17 ;  /* 0x0000000318037211 */ /* 0x000fce00078eb8ff */
.L_x_86:
[----:B------:R-:W-:Y:S05]  /*3480*/  BSYNC.RECONVERGENT B2 ;  /* 0x0000000000027941 */ /* 0x000fea0003800200 */
.L_x_83:
[----:B------:R-:W-:Y:S01]  /*3490*/  MOV R0, R3 ;  /* 0x0000000300007202 */ /* 0x000fe20000000f00 */
[----:B------:R-:W-:Y:S06]  /*34a0*/  BRA `(.L_x_87) ;  /* 0x0000000000207947 */ /* 0x000fec0003800000 */
.L_x_82:
[----:B------:R-:W-:-:S04]  /*34b0*/  LOP3.LUT R0, R0, 0x80000000, R3, 0x48, !PT ;  /* 0x8000000000007812 */ /* 0x000fc800078e4803 */
[----:B------:R-:W-:Y:S01]  /*34c0*/  LOP3.LUT R0, R0, 0x7f800000, RZ, 0xfc, !PT ;  /* 0x7f80000000007812 */ /* 0x000fe200078efcff */
[----:B------:R-:W-:Y:S06]  /*34d0*/  BRA `(.L_x_87) ;  /* 0x0000000000147947 */ /* 0x000fec0003800000 */
.L_x_81:
[----:B------:R-:W-:Y:S01]  /*34e0*/  LOP3.LUT R0, R0, 0x80000000, R3, 0x48, !PT ;  /* 0x8000000000007812 */ /* 0x000fe200078e4803 */
[----:B------:R-:W-:Y:S06]  /*34f0*/  BRA `(.L_x_87) ;  /* 0x00000000000c7947 */ /* 0x000fec0003800000 */
.L_x_80:
[----:B------:R-:W0:Y:S01]  /*3500*/  MUFU.RSQ R0, -QNAN ;  /* 0xffc0000000007908 */ /* 0x000e220000001400 */
[----:B------:R-:W-:Y:S05]  /*3510*/  BRA `(.L_x_87) ;  /* 0x0000000000047947 */ /* 0x000fea0003800000 */
.L_x_79:
[----:B------:R-:W-:-:S07]  /*3520*/  FADD.FTZ R0, R3, R0 ;  /* 0x0000000003007221 */ /* 0x000fce0000010000 */
.L_x_87:
[----:B------:R-:W-:Y:S05]  /*3530*/  BSYNC.RECONVERGENT B1 ;  /* 0x0000000000017941 */ /* 0x000fea0003800200 */
.L_x_77:
[----:B------:R-:W-:-:S04]  /*3540*/  HFMA2 R15, -RZ, RZ, 0, 0 ;  /* 0x00000000ff0f7431 */ /* 0x000fc800000001ff */
[----:B0-----:R-:W-:Y:S05]  /*3550*/  RET.REL.NODEC R14 `(stress_majorization_barneshut_kernel) ;  /* 0xffffffc80ea87950 */ /* 0x001fea0003c3ffff */
.L_x_88:
[----:B------:R-:W-:-:S00]  /*3560*/  BRA `(.L_x_88) ;  /* 0xfffffffc00fc7947 */ /* 0x000fc0000383ffff */
[----:B------:R-:W-:-:S00]  /*3570*/  NOP ;  /* 0x0000000000007918 */ /* 0x000fc00000000000 */
        /* <DEDUP_REMOVED lines=8> */
.L_x_100:


//--------------------- .text.select_landmarks_kernel --------------------------
	.section	.text.select_landmarks_kernel,"ax",@progbits
	.align	128
        .global         select_landmarks_kernel
        .type           select_landmarks_kernel,@function
        .size           select_landmarks_kernel,(.L_x_101 - select_landmarks_kernel)
        .other          select_landmarks_kernel,@"STO_CUDA_ENTRY STV_DEFAULT"
select_landmarks_kernel:
.text.select_landmarks_kernel:
[----:B------:R-:W-:Y:S01]  /*0000*/  LDC R1, c[0x0][0x37c] ;  /* 0x0000df00ff017b82 */ /* 0x000fe20000000800 */
[----:B------:R-:W0:Y:S07]  /*0010*/  S2R R0, SR_TID.X ;  /* 0x0000000000007919 */ /* 0x000e2e0000002100 */
[----:B------:R-:W0:Y:S08]  /*0020*/  S2UR UR4, SR_CTAID.X ;  /* 0x00000000000479c3 */ /* 0x000e300000002500 */
[----:B------:R-:W0:Y:S08]  /*0030*/  LDC R3, c[0x0][0x360] ;  /* 0x0000d800ff037b82 */ /* 0x000e300000000800 */
[----:B------:R-:W1:Y:S01]  /*0040*/  LDC R7, c[0x0][0x38c] ;  /* 0x0000e300ff077b82 */ /* 0x000e620000000800 */
[----:B0-----:R-:W-:-:S05]  /*0050*/  IMAD R0, R3, UR4, R0 ;  /* 0x0000000403007c24 */ /* 0x001fca000f8e0200 */
[----:B-1----:R-:W-:-:S13]  /*0060*/  ISETP.GE.AND P0, PT, R0, R7, PT ;  /* 0x000000070000720c */ /* 0x002fda0003f06270 */
[----:B------:R-:W-:Y:S05]  /*0070*/  @P0 EXIT ;  /* 0x000000000000094d */ /* 0x000fea0003800000 */
[----:B------:R-:W-:Y:S01]  /*0080*/  IABS R5, R7 ;  /* 0x0000000700057213 */ /* 0x000fe20000000000 */
[----:B------:R-:W0:Y:S01]  /*0090*/  LDC R8, c[0x0][0x388] ;  /* 0x0000e200ff087b82 */ /* 0x000e220000000800 */
[----:B------:R-:W1:Y:S01]  /*00a0*/  LDCU.64 UR4, c[0x0][0x390] ;  /* 0x00007200ff0477ac */ /* 0x000e620008000a00 */
[----:B------:R-:W-:Y:S01]  /*00b0*/  BSSY.RECONVERGENT B0, `(.L_x_89) ;  /* 0x0000037000007945 */ /* 0x000fe20003800200 */
[----:B------:R-:W2:Y:S08]  /*00c0*/  I2F.RP R4, R5 ;  /* 0x0000000500047306 */ /* 0x000eb00000209400 */
[----:B--2---:R-:W2:Y:S02]  /*00d0*/  MUFU.RCP R4, R4 ;  /* 0x0000000400047308 */ /* 0x004ea40000001000 */
[----:B--2---:R-:W-:-:S06]  /*00e0*/  VIADD R2, R4, 0xffffffe ;  /* 0x0ffffffe04027836 */ /* 0x004fcc0000000000 */
[----:B------:R2:W3:Y:S02]  /*00f0*/  F2I.FTZ.U32.TRUNC.NTZ R3, R2 ;  /* 0x0000000200037305 */ /* 0x0004e4000021f000 */
[----:B--2---:R-:W-:Y:S02]  /*0100*/  HFMA2 R2, -RZ, RZ, 0, 0 ;  /* 0x00000000ff027431 */ /* 0x004fe400000001ff */
[----:B---3--:R-:W-:-:S04]  /*0110*/  IMAD.MOV R6, RZ, RZ, -R3 ;  /* 0x000000ffff067224 */ /* 0x008fc800078e0a03 */
[----:B------:R-:W-:Y:S01]  /*0120*/  IMAD R9, R6, R5, RZ ;  /* 0x0000000506097224 */ /* 0x000fe200078e02ff */
[----:B0-----:R-:W-:-:S03]  /*0130*/  IABS R6, R8 ;  /* 0x0000000800067213 */ /* 0x001fc60000000000 */
[----:B------:R-:W-:-:S06]  /*0140*/  IMAD.HI.U32 R3, R3, R9, R2 ;  /* 0x0000000903037227 */ /* 0x000fcc00078e0002 */
[----:B------:R-:W-:-:S04]  /*0150*/  IMAD.HI.U32 R3, R3, R6, RZ ;  /* 0x0000000603037227 */ /* 0x000fc800078e00ff */
[----:B------:R-:W-:-:S04]  /*0160*/  IMAD.MOV R4, RZ, RZ, -R3 ;  /* 0x000000ffff047224 */ /* 0x000fc800078e0a03 */
[----:B------:R-:W-:-:S05]  /*0170*/  IMAD R2, R5, R4, R6 ;  /* 0x0000000405027224 */ /* 0x000fca00078e0206 */
[----:B------:R-:W-:-:S13]  /*0180*/  ISETP.GT.U32.AND P2, PT, R5, R2, PT ;  /* 0x000000020500720c */ /* 0x000fda0003f44070 */
[----:B------:R-:W-:Y:S01]  /*0190*/  @!P2 IMAD.IADD R2, R2, 0x1, -R5 ;  /* 0x000000010202a824 */ /* 0x000fe200078e0a05 */
[----:B------:R-:W-:Y:S02]  /*01a0*/  @!P2 IADD3 R3, PT, PT, R3, 0x1, RZ ;  /* 0x000000010303a810 */ /* 0x000fe40007ffe0ff */
[----:B------:R-:W-:Y:S02]  /*01b0*/  ISETP.NE.AND P2, PT, R7, RZ, PT ;  /* 0x000000ff0700720c */ /* 0x000fe40003f45270 */
[----:B------:R-:W-:Y:S02]  /*01c0*/  ISETP.GE.U32.AND P0, PT, R2, R5, PT ;  /* 0x000000050200720c */ /* 0x000fe40003f06070 */
[----:B------:R-:W-:-:S04]  /*01d0*/  LOP3.LUT R2, R8, R7, RZ, 0x3c, !PT ;  /* 0x0000000708027212 */ /* 0x000fc800078e3cff */
[----:B------:R-:W-:-:S07]  /*01e0*/  ISETP.GE.AND P1, PT, R2, RZ, PT ;  /* 0x000000ff0200720c */ /* 0x000fce0003f26270 */
[----:B------:R-:W-:Y:S01]  /*01f0*/  @P0 VIADD R3, R3, 0x1 ;  /* 0x0000000103030836 */ /* 0x000fe20000000000 */
[----:B-1----:R-:W-:-:S03]  /*0200*/  IADD3 R5, P0, PT, R0, UR4, RZ ;  /* 0x0000000400057c10 */ /* 0x002fc6000ff1e0ff */
[----:B------:R-:W-:Y:S01]  /*0210*/  IMAD.MOV.U32 R10, RZ, RZ, R3 ;  /* 0x000000ffff0a7224 */ /* 0x000fe200078e0003 */
[----:B------:R-:W-:-:S04]  /*0220*/  SHF.R.S32.HI R3, RZ, 0x1f, R0 ;  /* 0x0000001fff037819 */ /* 0x000fc80000011400 */
[----:B------:R-:W-:Y:S02]  /*0230*/  @!P1 IADD3 R10, PT, PT, -R10, RZ, RZ ;  /* 0x000000ff0a0a9210 */ /* 0x000fe40007ffe1ff */
[----:B------:R-:W-:Y:S02]  /*0240*/  @!P2 LOP3.LUT R10, RZ, R7, RZ, 0x33, !PT ;  /* 0x00000007ff0aa212 */ /* 0x000fe400078e33ff */
[----:B------:R-:W-:Y:S01]  /*0250*/  IADD3.X R8, PT, PT, R3, UR5, RZ, P0, !PT ;  /* 0x0000000503087c10 */ /* 0x000fe200087fe4ff */
[----:B------:R-:W0:Y:S01]  /*0260*/  LDCU.64 UR4, c[0x0][0x358] ;  /* 0x00006b00ff0477ac */ /* 0x000e220008000a00 */
[----:B------:R-:W-:-:S04]  /*0270*/  SHF.R.S32.HI R7, RZ, 0x1f, R10 ;  /* 0x0000001fff077819 */ /* 0x000fc8000001140a */
[----:B------:R-:W-:-:S04]  /*0280*/  LOP3.LUT R2, R8, R7, RZ, 0xfc, !PT ;  /* 0x0000000708027212 */ /* 0x000fc800078efcff */
[----:B------:R-:W-:Y:S01]  /*0290*/  ISETP.NE.U32.AND P0, PT, R2, RZ, PT ;  /* 0x000000ff0200720c */ /* 0x000fe20003f05070 */
[----:B------:R-:W-:-:S12]  /*02a0*/  IMAD R2, R0, R10, RZ ;  /* 0x0000000a00027224 */ /* 0x000fd800078e02ff */
[----:B0-----:R-:W-:Y:S05]  /*02b0*/  @P0 BRA `(.L_x_90) ;  /* 0x0000000000480947 */ /* 0x001fea0003800000 */
[----:B------:R-:W0:Y:S01]  /*02c0*/  I2F.U32.RP R4, R10 ;  /* 0x0000000a00047306 */ /* 0x000e220000209000 */
[----:B------:R-:W-:Y:S01]  /*02d0*/  IMAD.MOV R9, RZ, RZ, -R10 ;  /* 0x000000ffff097224 */ /* 0x000fe200078e0a0a */
[----:B------:R-:W-:-:S06]  /*02e0*/  ISETP.NE.U32.AND P1, PT, R10, RZ, PT ;  /* 0x000000ff0a00720c */ /* 0x000fcc0003f25070 */
[----:B0-----:R-:W0:Y:S02]  /*02f0*/  MUFU.RCP R4, R4 ;  /* 0x0000000400047308 */ /* 0x001e240000001000 */
[----:B0-----:R-:W-:-:S06]  /*0300*/  VIADD R6, R4, 0xffffffe ;  /* 0x0ffffffe04067836 */ /* 0x001fcc0000000000 */
[----:B------:R0:W1:Y:S02]  /*0310*/  F2I.FTZ.U32.TRUNC.NTZ R7, R6 ;  /* 0x0000000600077305 */ /* 0x000064000021f000 */
[----:B0-----:R-:W-:Y:S01]  /*0320*/  MOV R6, RZ ;  /* 0x000000ff00067202 */ /* 0x001fe20000000f00 */
[----:B-1----:R-:W-:-:S04]  /*0330*/  IMAD R9, R9, R7, RZ ;  /* 0x0000000709097224 */ /* 0x002fc800078e02ff */
[----:B------:R-:W-:-:S06]  /*0340*/  IMAD.HI.U32 R8, R7, R9, R6 ;  /* 0x0000000907087227 */ /* 0x000fcc00078e0006 */
[----:B------:R-:W-:-:S04]  /*0350*/  IMAD.HI.U32 R8, R8, R5, RZ ;  /* 0x0000000508087227 */ /* 0x000fc800078e00ff */
[----:B------:R-:W-:-:S04]  /*0360*/  IMAD.MOV R8, RZ, RZ, -R8 ;  /* 0x000000ffff087224 */ /* 0x000fc800078e0a08 */
[----:B------:R-:W-:-:S05]  /*0370*/  IMAD R5, R10, R8, R5 ;  /* 0x000000080a057224 */ /* 0x000fca00078e0205 */
[----:B------:R-:W-:-:S13]  /*0380*/  ISETP.GE.U32.AND P0, PT, R5, R10, PT ;  /* 0x0000000a0500720c */ /* 0x000fda0003f06070 */
[----:B------:R-:W-:-:S05]  /*0390*/  @P0 IMAD.IADD R5, R5, 0x1, -R10 ;  /* 0x0000000105050824 */ /* 0x000fca00078e0a0a */
[----:B------:R-:W-:-:S13]  /*03a0*/  ISETP.GE.U32.AND P0, PT, R5, R10, PT ;  /* 0x0000000a0500720c */ /* 0x000fda0003f06070 */
[----:B------:R-:W-:Y:S02]  /*03b0*/  @P0 IADD3 R5, PT, PT, -R10, R5, RZ ;  /* 0x000000050a050210 */ /* 0x000fe40007ffe1ff */
[----:B------:R-:W-:Y:S01]  /*03c0*/  @!P1 LOP3.LUT R5, RZ, R10, RZ, 0x33, !PT ;  /* 0x0000000aff059212 */ /* 0x000fe200078e33ff */
[----:B------:R-:W-:Y:S06]  /*03d0*/  BRA `(.L_x_91) ;  /* 0x0000000000107947 */ /* 0x000fec0003800000 */
.L_x_90:
[----:B------:R-:W-:Y:S01]  /*03e0*/  IMAD.MOV.U32 R6, RZ, RZ, R10 ;  /* 0x000000ffff067224 */ /* 0x000fe200078e000a */
[----:B------:R-:W-:-:S07]  /*03f0*/  MOV R4, 0x410 ;  /* 0x0000041000047802 */ /* 0x000fce0000000f00 */
[----:B------:R-:W-:Y:S05]  /*0400*/  CALL.REL.NOINC `($__internal_2_$__cuda_sm20_rem_u64) ;  /* 0x00000000002c7944 */ /* 0x000fea0003c00000 */
[----:B------:R-:W-:-:S07]  /*0410*/  IMAD.MOV.U32 R5, RZ, RZ, R6 ;  /* 0x000000ffff057224 */ /* 0x000fce00078e0006 */
.L_x_91:
[----:B------:R-:W-:Y:S05]  /*0420*/  BSYNC.RECONVERGENT B0 ;  /* 0x0000000000007941 */ /* 0x000fea0003800200 */
.L_x_89:
[----:B------:R-:W0:Y:S01]  /*0430*/  LDC R4, c[0x0][0x388] ;  /* 0x0000e200ff047b82 */ /* 0x000e220000000800 */
[----:B------:R-:W1:Y:S01]  /*0440*/  LDCU.64 UR6, c[0x0][0x380] ;  /* 0x00007000ff0677ac */ /* 0x000e620008000a00 */
[----:B------:R-:W-:Y:S02]  /*0450*/  IADD3 R5, PT, PT, R2, R5, RZ ;  /* 0x0000000502057210 */ /* 0x000fe40007ffe0ff */
[----:B-1----:R-:W-:-:S04]  /*0460*/  LEA R2, P1, R0, UR6, 0x2 ;  /* 0x0000000600027c11 */ /* 0x002fc8000f8210ff */
[----:B------:R-:W-:Y:S02]  /*0470*/  LEA.HI.X R3, R0, UR7, R3, 0x2, P1 ;  /* 0x0000000700037c11 */ /* 0x000fe400088f1403 */
[----:B0-----:R-:W-:-:S13]  /*0480*/  ISETP.GE.AND P0, PT, R5, R4, PT ;  /* 0x000000040500720c */ /* 0x001fda0003f06270 */
[----:B------:R-:W-:-:S05]  /*0490*/  @P0 VIADD R5, R4, 0xffffffff ;  /* 0xffffffff04050836 */ /* 0x000fca0000000000 */
[----:B------:R-:W-:Y:S01]  /*04a0*/  STG.E desc[UR4][R2.64], R5 ;  /* 0x0000000502007986 */ /* 0x000fe2000c101904 */
[----:B------:R-:W-:Y:S05]  /*04b0*/  EXIT ;  /* 0x000000000000794d */ /* 0x000fea0003800000 */
        .weak           $__internal_2_$__cuda_sm20_rem_u64
        .type           $__internal_2_$__cuda_sm20_rem_u64,@function
        .size           $__internal_2_$__cuda_sm20_rem_u64,(.L_x_101 - $__internal_2_$__cuda_sm20_rem_u64)
$__internal_2_$__cuda_sm20_rem_u64:
[----:B------:R-:W0:Y:S08]  /*04c0*/  I2F.U64.RP R9, R6 ;  /* 0x0000000600097312 */ /* 0x000e300000309000 */
[----:B0-----:R-:W0:Y:S02]  /*04d0*/  MUFU.RCP R9, R9 ;  /* 0x0000000900097308 */ /* 0x001e240000001000 */
[----:B0-----:R-:W-:-:S06]  /*04e0*/  IADD3 R10, PT, PT, R9, 0x1ffffffe, RZ ;  /* 0x1ffffffe090a7810 */ /* 0x001fcc0007ffe0ff */
[----:B------:R-:W0:Y:S02]  /*04f0*/  F2I.U64.TRUNC R10, R10 ;  /* 0x0000000a000a7311 */ /* 0x000e24000020d800 */
[----:B0-----:R-:W-:-:S04]  /*0500*/  IMAD.WIDE.U32 R12, R10, R6, RZ ;  /* 0x000000060a0c7225 */ /* 0x001fc800078e00ff */
[----:B------:R-:W-:Y:S01]  /*0510*/  IMAD R13, R10, R7, R13 ;  /* 0x000000070a0d7224 */ /* 0x000fe200078e020d */
[----:B------:R-:W-:-:S03]  /*0520*/  IADD3 R15, P0, PT, RZ, -R12, RZ ;  /* 0x8000000cff0f7210 */ /* 0x000fc60007f1e0ff */
[----:B------:R-:W-:Y:S02]  /*0530*/  IMAD R13, R11, R6, R13 ;  /* 0x000000060b0d7224 */ /* 0x000fe400078e020d */
[----:B------:R-:W-:-:S04]  /*0540*/  IMAD.HI.U32 R12, R10, R15, RZ ;  /* 0x0000000f0a0c7227 */ /* 0x000fc800078e00ff */
[----:B------:R-:W-:Y:S01]  /*0550*/  IMAD.X R17, RZ, RZ, ~R13, P0 ;  /* 0x000000ffff117224 */ /* 0x000fe200000e0e0d */
[----:B------:R-:W-:-:S03]  /*0560*/  MOV R13, R10 ;  /* 0x0000000a000d7202 */ /* 0x000fc60000000f00 */
[-C--:B------:R-:W-:Y:S02]  /*0570*/  IMAD R19, R11, R17.reuse, RZ ;  /* 0x000000110b137224 */ /* 0x080fe400078e02ff */
[----:B------:R-:W-:-:S04]  /*0580*/  IMAD.WIDE.U32 R12, P0, R10, R17, R12 ;  /* 0x000000110a0c7225 */ /* 0x000fc8000780000c */
[----:B------:R-:W-:-:S04]  /*0590*/  IMAD.HI.U32 R9, R11, R17, RZ ;  /* 0x000000110b097227 */ /* 0x000fc800078e00ff */
[----:B------:R-:W-:-:S04]  /*05a0*/  IMAD.HI.U32 R12, P1, R11, R15, R12 ;  /* 0x0000000f0b0c7227 */ /* 0x000fc8000782000c */
[----:B------:R-:W-:Y:S01]  /*05b0*/  IMAD.X R9, R9, 0x1, R11, P0 ;  /* 0x0000000109097824 */ /* 0x000fe200000e060b */
[----:B------:R-:W-:-:S04]  /*05c0*/  IADD3 R13, P2, PT, R19, R12, RZ ;  /* 0x0000000c130d7210 */ /* 0x000fc80007f5e0ff */
[----:B------:R-:W-:Y:S01]  /*05d0*/  IADD3.X R9, PT, PT, RZ, RZ, R9, P2, P1 ;  /* 0x000000ffff097210 */ /* 0x000fe200017e2409 */
[----:B------:R-:W-:-:S04]  /*05e0*/  IMAD.WIDE.U32 R10, R13, R6, RZ ;  /* 0x000000060d0a7225 */ /* 0x000fc800078e00ff */
[----:B------:R-:W-:Y:S01]  /*05f0*/  IMAD R11, R13, R7, R11 ;  /* 0x000000070d0b7224 */ /* 0x000fe200078e020b */
[----:B------:R-:W-:-:S03]  /*0600*/  IADD3 R15, P0, PT, RZ, -R10, RZ ;  /* 0x8000000aff0f7210 */ /* 0x000fc60007f1e0ff */
[----:B------:R-:W-:Y:S02]  /*0610*/  IMAD R11, R9, R6, R11 ;  /* 0x00000006090b7224 */ /* 0x000fe400078e020b */
[----:B------:R-:W-:-:S03]  /*0620*/  IMAD.HI.U32 R12, R13, R15, RZ ;  /* 0x0000000f0d0c7227 */ /* 0x000fc600078e00ff */
[----:B------:R-:W-:Y:S01]  /*0630*/  IADD3.X R10, PT, PT, RZ, ~R11, RZ, P0, !PT ;  /* 0x8000000bff0a7210 */ /* 0x000fe200007fe4ff */
[----:B------:R-:W-:-:S04]  /*0640*/  HFMA2 R11, -RZ, RZ, 0, 0 ;  /* 0x00000000ff0b7431 */ /* 0x000fc800000001ff */
[----:B------:R-:W-:-:S04]  /*0650*/  IMAD.WIDE.U32 R12, P0, R13, R10, R12 ;  /* 0x0000000a0d0c7225 */ /* 0x000fc8000780000c */
[C---:B------:R-:W-:Y:S02]  /*0660*/  IMAD R14, R9.reuse, R10, RZ ;  /* 0x0000000a090e7224 */ /* 0x040fe400078e02ff */
[----:B------:R-:W-:-:S04]  /*0670*/  IMAD.HI.U32 R13, P1, R9, R15, R12 ;  /* 0x0000000f090d7227 */ /* 0x000fc8000782000c */
[----:B------:R-:W-:Y:S01]  /*0680*/  IMAD.HI.U32 R10, R9, R10, RZ ;  /* 0x0000000a090a7227 */ /* 0x000fe200078e00ff */
[----:B------:R-:W-:-:S03]  /*0690*/  IADD3 R13, P2, PT, R14, R13, RZ ;  /* 0x0000000d0e0d7210 */ /* 0x000fc60007f5e0ff */
[----:B------:R-:W-:Y:S02]  /*06a0*/  IMAD.X R9, R10, 0x1, R9, P0 ;  /* 0x000000010a097824 */ /* 0x000fe400000e0609 */
[----:B------:R-:W-:-:S03]  /*06b0*/  IMAD.HI.U32 R10, R13, R5, RZ ;  /* 0x000000050d0a7227 */ /* 0x000fc600078e00ff */
[----:B------:R-:W-:Y:S01]  /*06c0*/  IADD3.X R9, PT, PT, RZ, RZ, R9, P2, P1 ;  /* 0x000000ffff097210 */ /* 0x000fe200017e2409 */
[----:B------:R-:W-:-:S04]  /*06d0*/  IMAD.WIDE.U32 R10, R13, R8, R10 ;  /* 0x000000080d0a7225 */ /* 0x000fc800078e000a */
[C---:B------:R-:W-:Y:S02]  /*06e0*/  IMAD R13, R9.reuse, R8, RZ ;  /* 0x00000008090d7224 */ /* 0x040fe400078e02ff */
[----:B------:R-:W-:-:S04]  /*06f0*/  IMAD.HI.U32 R10, P0, R9, R5, R10 ;  /* 0x00000005090a7227 */ /* 0x000fc8000780000a */
[----:B------:R-:W-:Y:S01]  /*0700*/  IMAD.HI.U32 R9, R9, R8, RZ ;  /* 0x0000000809097227 */ /* 0x000fe200078e00ff */
[----:B------:R-:W-:-:S03]  /*0710*/  IADD3 R13, P1, PT, R13, R10, RZ ;  /* 0x0000000a0d0d7210 */ /* 0x000fc60007f3e0ff */
[----:B------:R-:W-:Y:S02]  /*0720*/  IMAD.X R9, RZ, RZ, R9, P0 ;  /* 0x000000ffff097224 */ /* 0x000fe400000e0609 */
[----:B------:R-:W-:-:S03]  /*0730*/  IMAD.WIDE.U32 R10, R13, R6, RZ ;  /* 0x000000060d0a7225 */ /* 0x000fc600078e00ff */
[----:B------:R-:W-:Y:S01]  /*0740*/  IADD3.X R9, PT, PT, RZ, R9, RZ, P1, !PT ;  /* 0x00000009ff097210 */ /* 0x000fe20000ffe4ff */
[----:B------:R-:W-:Y:S01]  /*0750*/  IMAD R13, R13, R7, R11 ;  /* 0x000000070d0d7224 */ /* 0x000fe200078e020b */
[----:B------:R-:W-:-:S03]  /*0760*/  IADD3 R11, P1, PT, -R10, R5, RZ ;  /* 0x000000050a0b7210 */ /* 0x000fc60007f3e1ff */
[-C--:B------:R-:W-:Y:S01]  /*0770*/  IMAD R9, R9, R6.reuse, R13 ;  /* 0x0000000609097224 */ /* 0x080fe200078e020d */
[----:B------:R-:W-:-:S03]  /*0780*/  ISETP.GE.U32.AND P0, PT, R11, R6, PT ;  /* 0x000000060b00720c */ /* 0x000fc60003f06070 */
[----:B------:R-:W-:Y:S01]  /*0790*/  IMAD.X R10, R8, 0x1, ~R9, P1 ;  /* 0x00000001080a7824 */ /* 0x000fe200008e0e09 */
[----:B------:R-:W-:-:S04]  /*07a0*/  IADD3 R5, P1, PT, -R6, R11, RZ ;  /* 0x0000000b06057210 */ /* 0x000fc80007f3e1ff */
[----:B------:R-:W-:Y:S02]  /*07b0*/  ISETP.GE.U32.AND.EX P0, PT, R10, R7, PT, P0 ;  /* 0x000000070a00720c */ /* 0x000fe40003f06100 */
[-C--:B------:R-:W-:Y:S02]  /*07c0*/  IADD3.X R8, PT, PT, ~R7, R10.reuse, RZ, P1, !PT ;  /* 0x0000000a07087210 */ /* 0x080fe40000ffe5ff */
[----:B------:R-:W-:Y:S02]  /*07d0*/  SEL R5, R5, R11, P0 ;  /* 0x0000000b05057207 */ /* 0x000fe40000000000 */
[----:B------:R-:W-:Y:S02]  /*07e0*/  SEL R8, R8, R10, P0 ;  /* 0x0000000a08087207 */ /* 0x000fe40000000000 */
[C---:B------:R-:W-:Y:S02]  /*07f0*/  ISETP.GE.U32.AND P0, PT, R5.reuse, R6, PT ;  /* 0x000000060500720c */ /* 0x040fe40003f06070 */
[----:B------:R-:W-:Y:S01]  /*0800*/  ISETP.NE.U32.AND P1, PT, R6, RZ, PT ;  /* 0x000000ff0600720c */ /* 0x000fe20003f25070 */
[----:B------:R-:W-:Y:S01]  /*0810*/  IMAD.IADD R6, R5, 0x1, -R6 ;  /* 0x0000000105067824 */ /* 0x000fe200078e0a06 */
[----:B------:R-:W-:-:S02]  /*0820*/  ISETP.GE.U32.AND.EX P0, PT, R8, R7, PT, P0 ;  /* 0x000000070800720c */ /* 0x000fc40003f06100 */
[----:B------:R-:W-:Y:S02]  /*0830*/  ISETP.NE.AND.EX P1, PT, R7, RZ, PT, P1 ;  /* 0x000000ff0700720c */ /* 0x000fe40003f25310 */
[----:B------:R-:W-:Y:S02]  /*0840*/  SEL R6, R6, R5, P0 ;  /* 0x0000000506067207 */ /* 0x000fe40000000000 */
[----:B------:R-:W-:Y:S02]  /*0850*/  MOV R5, 0x0 ;  /* 0x0000000000057802 */ /* 0x000fe40000000f00 */
[----:B------:R-:W-:Y:S02]  /*0860*/  SEL R6, R6, 0xffffffff, P1 ;  /* 0xffffffff06067807 */ /* 0x000fe40000800000 */
[----:B------:R-:W-:Y:S05]  /*0870*/  RET.REL.NODEC R4 `(select_landmarks_kernel) ;  /* 0xfffffff404e07950 */ /* 0x000fea0003c3ffff */
.L_x_92:
        /* <DEDUP_REMOVED lines=16> */
.L_x_101:


//--------------------- .text.approximate_apsp_kernel --------------------------
	.section	.text.approximate_apsp_kernel,"ax",@progbits
	.align	128
        .global         approximate_apsp_kernel
        .type           approximate_apsp_kernel,@function
        .size           approximate_apsp_kernel,(.L_x_104 - approximate_apsp_kernel)
        .other          approximate_apsp_kernel,@"STO_CUDA_ENTRY STV_DEFAULT"
approximate_apsp_kernel:
.text.approximate_apsp_kernel:
[----:B------:R-:W-:Y:S01]  /*0000*/  LDC R1, c[0x0][0x37c] ;  /* 0x0000df00ff017b82 */ /* 0x000fe20000000800 */
[----:B------:R-:W0:Y:S07]  /*0010*/  S2R R2, SR_TID.Y ;  /* 0x0000000000027919 */ /* 0x000e2e0000002200 */
[----:B------:R-:W0:Y:S01]  /*0020*/  S2UR UR4, SR_CTAID.Y ;  /* 0x00000000000479c3 */ /* 0x000e220000002600 */
[----:B------:R-:W1:Y:S07]  /*0030*/  S2R R5, SR_TID.X ;  /* 0x0000000000057919 */ /* 0x000e6e0000002100 */
[----:B------:R-:W0:Y:S08]  /*0040*/  LDC R3, c[0x0][0x364] ;  /* 0x0000d900ff037b82 */ /* 0x000e300000000800 */
[----:B------:R-:W1:Y:S08]  /*0050*/  S2UR UR5, SR_CTAID.X ;  /* 0x00000000000579c3 */ /* 0x000e700000002500 */
[----:B------:R-:W1:Y:S08]  /*0060*/  LDC R4, c[0x0][0x360] ;  /* 0x0000d800ff047b82 */ /* 0x000e700000000800 */
[----:B------:R-:W2:Y:S01]  /*0070*/  LDC R0, c[0x0][0x390] ;  /* 0x0000e400ff007b82 */ /* 0x000ea20000000800 */
[----:B0-----:R-:W-:-:S02]  /*0080*/  IMAD R3, R3, UR4, R2 ;  /* 0x0000000403037c24 */ /* 0x001fc4000f8e0202 */
[----:B-1----:R-:W-:-:S05]  /*0090*/  IMAD R2, R4, UR5, R5 ;  /* 0x0000000504027c24 */ /* 0x002fca000f8e0205 */
[----:B------:R-:W-:-:S04]  /*00a0*/  VIMNMX R5, PT, PT, R3, R2, !PT ;  /* 0x0000000203057248 */ /* 0x000fc80007fe0100 */
[----:B--2---:R-:W-:-:S13]  /*00b0*/  ISETP.GE.AND P0, PT, R5, R0, PT ;  /* 0x000000000500720c */ /* 0x004fda0003f06270 */
[----:B------:R-:W-:Y:S05]  /*00c0*/  @P0 EXIT ;  /* 0x000000000000094d */ /* 0x000fea0003800000 */
[----:B------:R-:W-:Y:S01]  /*00d0*/  ISETP.NE.AND P0, PT, R3, R2, PT ;  /* 0x000000020300720c */ /* 0x000fe20003f05270 */
[----:B------:R-:W0:-:S12]  /*00e0*/  LDCU.64 UR8, c[0x0][0x358] ;  /* 0x00006b00ff0877ac */ /* 0x000e180008000a00 */
[----:B------:R-:W-:Y:S05]  /*00f0*/  @!P0 BRA `(.L_x_93) ;  /* 0x0000000400e08947 */ /* 0x000fea0003800000 */
[----:B------:R-:W1:Y:S01]  /*0100*/  LDCU UR6, c[0x0][0x394] ;  /* 0x00007280ff0677ac */ /* 0x000e620008000800 */
[----:B------:R-:W-:Y:S01]  /*0110*/  IMAD.MOV.U32 R28, RZ, RZ, 0x7f7fffff ;  /* 0x7f7fffffff1c7424 */ /* 0x000fe200078e00ff */
[----:B-1----:R-:W-:-:S09]  /*0120*/  UISETP.GE.AND UP0, UPT, UR6, 0x1, UPT ;  /* 0x000000010600788c */ /* 0x002fd2000bf06270 */
[----:B------:R-:W-:Y:S05]  /*0130*/  BRA.U !UP0, `(.L_x_94) ;  /* 0x0000000508b07547 */ /* 0x000fea000b800000 */
[----:B------:R-:W-:Y:S01]  /*0140*/  UISETP.GE.U32.AND UP1, UPT, UR6, 0x8, UPT ;  /* 0x000000080600788c */ /* 0x000fe2000bf26070 */
[----:B------:R-:W-:Y:S01]  /*0150*/  IMAD.MOV.U32 R28, RZ, RZ, 0x7f7fffff ;  /* 0x7f7fffffff1c7424 */ /* 0x000fe200078e00ff */
[----:B------:R-:W-:Y:S01]  /*0160*/  ULOP3.LUT UR5, UR6, 0x7, URZ, 0xc0, !UPT ;  /* 0x0000000706057892 */ /* 0x000fe2000f8ec0ff */
[----:B------:R-:W-:-:S03]  /*0170*/  UMOV UR4, URZ ;  /* 0x000000ff00047c82 */ /* 0x000fc60008000000 */
[----:B------:R-:W-:-:S03]  /*0180*/  UISETP.NE.AND UP0, UPT, UR5, URZ, UPT ;  /* 0x000000ff0500728c */ /* 0x000fc6000bf05270 */
[----:B------:R-:W-:Y:S08]  /*0190*/  BRA.U !UP1, `(.L_x_95) ;  /* 0x00000005094c7547 */ /* 0x000ff0000b800000 */
[----:B------:R-:W1:Y:S01]  /*01a0*/  LDC.64 R12, c[0x0][0x380] ;  /* 0x0000e000ff0c7b82 */ /* 0x000e620000000a00 */
[----:B------:R-:W-:Y:S01]  /*01b0*/  ULOP3.LUT UR4, UR6, 0x7ffffff8, URZ, 0xc0, !UPT ;  /* 0x7ffffff806047892 */ /* 0x000fe2000f8ec0ff */
[----:B------:R-:W-:Y:S01]  /*01c0*/  IMAD.MOV.U32 R28, RZ, RZ, 0x7f7fffff ;  /* 0x7f7fffffff1c7424 */ /* 0x000fe200078e00ff */
[----:B------:R-:W-:Y:S01]  /*01d0*/  MOV R5, R3 ;  /* 0x0000000300057202 */ /* 0x000fe20000000f00 */
[----:B------:R-:W-:Y:S01]  /*01e0*/  IMAD.MOV.U32 R7, RZ, RZ, R2 ;  /* 0x000000ffff077224 */ /* 0x000fe200078e0002 */
[----:B------:R-:W-:-:S12]  /*01f0*/  UIADD3 UR6, UPT, UPT, -UR4, URZ, URZ ;  /* 0x000000ff04067290 */ /* 0x000fd8000fffe1ff */
.L_x_96:
[----:B-1----:R-:W-:-:S04]  /*0200*/  IMAD.WIDE R14, R5, 0x4, R12 ;  /* 0x00000004050e7825 */ /* 0x002fc800078e020c */
[----:B------:R-:W-:Y:S01]  /*0210*/  IMAD.WIDE R18, R7, 0x4, R12 ;  /* 0x0000000407127825 */ /* 0x000fe200078e020c */
[----:B0-----:R-:W2:Y:S03]  /*0220*/  LDG.E.CONSTANT R9, desc[UR8][R14.64] ;  /* 0x000000080e097981 */ /* 0x001ea6000c1e9900 */
[C---:B------:R-:W-:Y:S01]  /*0230*/  IMAD.WIDE R10, R0.reuse, 0x4, R14 ;  /* 0x00000004000a7825 */ /* 0x040fe200078e020e */
[----:B------:R0:W3:Y:S04]  /*0240*/  LDG.E.CONSTANT R4, desc[UR8][R18.64] ;  /* 0x0000000812047981 */ /* 0x0000e8000c1e9900 */
[----:B------:R1:W4:Y:S01]  /*0250*/  LDG.E.CONSTANT R26, desc[UR8][R10.64] ;  /* 0x000000080a1a7981 */ /* 0x000322000c1e9900 */
[----:B0-----:R-:W-:-:S04]  /*0260*/  IMAD.WIDE R18, R0, 0x4, R18 ;  /* 0x0000000400127825 */ /* 0x001fc800078e0212 */
[C---:B-1----:R-:W-:Y:S01]  /*0270*/  IMAD.WIDE R10, R0.reuse, 0x4, R10 ;  /* 0x00000004000a7825 */ /* 0x042fe200078e020a */
[----:B------:R-:W5:Y:S03]  /*0280*/  LDG.E.CONSTANT R29, desc[UR8][R18.64] ;  /* 0x00000008121d7981 */ /* 0x000f66000c1e9900 */
[C---:B------:R-:W-:Y:S01]  /*0290*/  IMAD.WIDE R20, R0.reuse, 0x4, R18 ;  /* 0x0000000400147825 */ /* 0x040fe200078e0212 */
[----:B------:R-:W5:Y:S03]  /*02a0*/  LDG.E.CONSTANT R24, desc[UR8][R10.64] ;  /* 0x000000080a187981 */ /* 0x000f66000c1e9900 */
[C---:B------:R-:W-:Y:S01]  /*02b0*/  IMAD.WIDE R16, R0.reuse, 0x4, R10 ;  /* 0x0000000400107825 */ /* 0x040fe200078e020a */
[----:B------:R0:W5:Y:S04]  /*02c0*/  LDG.E.CONSTANT R27, desc[UR8][R20.64] ;  /* 0x00000008141b7981 */ /* 0x000168000c1e9900 */
[----:B------:R1:W5:Y:S01]  /*02d0*/  LDG.E.CONSTANT R22, desc[UR8][R16.64] ;  /* 0x0000000810167981 */ /* 0x000362000c1e9900 */
        /* <DEDUP_REMOVED lines=13> */
[----:B------:R-:W-:-:S06]  /*03b0*/  IMAD.WIDE R16, R0, 0x4, R18 ;  /* 0x0000000400107825 */ /* 0x000fcc00078e0212 */
[----:B------:R-:W5:Y:S04]  /*03c0*/  LDG.E.CONSTANT R16, desc[UR8][R16.64] ;  /* 0x0000000810107981 */ /* 0x000f68000c1e9900 */
[----:B------:R0:W5:Y:S02]  /*03d0*/  LDG.E.CONSTANT R17, desc[UR8][R20.64] ;  /* 0x0000000814117981 */ /* 0x000164000c1e9900 */
[----:B0-----:R-:W-:-:S06]  /*03e0*/  IMAD.WIDE R20, R0, 0x4, R20 ;  /* 0x0000000400147825 */ /* 0x001fcc00078e0214 */
[----:B------:R-:W5:Y:S01]  /*03f0*/  LDG.E.CONSTANT R21, desc[UR8][R20.64] ;  /* 0x0000000814157981 */ /* 0x000f62000c1e9900 */
[----:B------:R-:W-:-:S04]  /*0400*/  UIADD3 UR6, UPT, UPT, UR6, 0x8, URZ ;  /* 0x0000000806067890 */ /* 0x000fc8000fffe0ff */
[----:B------:R-:W-:Y:S01]  /*0410*/  UISETP.NE.AND UP1, UPT, UR6, URZ, UPT ;  /* 0x000000ff0600728c */ /* 0x000fe2000bf25270 */
[C---:B------:R-:W-:Y:S01]  /*0420*/  IMAD R7, R0.reuse, 0x8, R7 ;  /* 0x0000000800077824 */ /* 0x040fe200078e0207 */
[----:B------:R-:W-:Y:S02]  /*0430*/  LEA R5, R0, R5, 0x3 ;  /* 0x0000000500057211 */ /* 0x000fe400078e18ff */
[C---:B--2---:R-:W-:Y:S01]  /*0440*/  FSETP.GEU.AND P1, PT, R9.reuse, 3.40282346638528859812e+38, PT ;  /* 0x7f7fffff0900780b */ /* 0x044fe20003f2e000 */
[----:B---3--:R-:W-:Y:S01]  /*0450*/  FADD R9, R9, R4 ;  /* 0x0000000409097221 */ /* 0x008fe20000000000 */
[----:B------:R-:W-:Y:S02]  /*0460*/  FSETP.GEU.AND P2, PT, R4, 3.40282346638528859812e+38, PT ;  /* 0x7f7fffff0400780b */ /* 0x000fe40003f4e000 */
[----:B----4-:R-:W-:Y:S02]  /*0470*/  FSETP.GEU.AND P0, PT, R26, 3.40282346638528859812e+38, PT ;  /* 0x7f7fffff1a00780b */ /* 0x010fe40003f0e000 */
[----:B------:R-:W-:-:S07]  /*0480*/  FMNMX R9, R9, R28, PT ;  /* 0x0000001c09097209 */ /* 0x000fce0003800000 */
[----:B------:R-:W-:Y:S01]  /*0490*/  @!P1 FSEL R28, R9, R28, !P2 ;  /* 0x0000001c091c9208 */ /* 0x000fe20005000000 */
[----:B-----5:R-:W-:Y:S01]  /*04a0*/  FADD R15, R26, R29 ;  /* 0x0000001d1a0f7221 */ /* 0x020fe20000000000 */
[----:B------:R-:W-:Y:S02]  /*04b0*/  FSETP.GEU.AND P2, PT, R29, 3.40282346638528859812e+38, PT ;  /* 0x7f7fffff1d00780b */ /* 0x000fe40003f4e000 */
[----:B------:R-:W-:Y:S02]  /*04c0*/  FSETP.GEU.AND P1, PT, R24, 3.40282346638528859812e+38, PT ;  /* 0x7f7fffff1800780b */ /* 0x000fe40003f2e000 */
[----:B------:R-:W-:Y:S01]  /*04d0*/  FMNMX R15, R28, R15, PT ;  /* 0x0000000f1c0f7209 */ /* 0x000fe20003800000 */
[----:B------:R-:W-:-:S03]  /*04e0*/  FADD R9, R24, R27 ;  /* 0x0000001b18097221 */ /* 0x000fc60000000000 */
[----:B------:R-:W-:Y:S02]  /*04f0*/  @!P0 FSEL R28, R15, R28, !P2 ;  /* 0x0000001c0f1c8208 */ /* 0x000fe40005000000 */
[----:B------:R-:W-:Y:S02]  /*0500*/  FSETP.GEU.AND P0, PT, R22, 3.40282346638528859812e+38, PT ;  /* 0x7f7fffff1600780b */ /* 0x000fe40003f0e000 */
[----:B------:R-:W-:Y:S02]  /*0510*/  FSETP.GEU.AND P2, PT, R27, 3.40282346638528859812e+38, PT ;  /* 0x7f7fffff1b00780b */ /* 0x000fe40003f4e000 */
[----:B------:R-:W-:-:S04]  /*0520*/  FMNMX R9, R28, R9, PT ;  /* 0x000000091c097209 */ /* 0x000fc80003800000 */
[----:B------:R-:W-:Y:S01]  /*0530*/  @!P1 FSEL R28, R9, R28, !P2 ;  /* 0x0000001c091c9208 */ /* 0x000fe20005000000 */
[----:B------:R-:W-:Y:S01]  /*0540*/  FADD R15, R22, R25 ;  /* 0x00000019160f7221 */ /* 0x000fe20000000000 */
        /* <DEDUP_REMOVED lines=12> */
[----:B------:R-:W-:-:S04]  /*0610*/  FMNMX R15, R28, R15, PT ;  /* 0x0000000f1c0f7209 */ /* 0x000fc80003800000 */
[----:B------:R-:W-:Y:S02]  /*0620*/  @!P0 FSEL R28, R15, R28, !P2 ;  /* 0x0000001c0f1c8208 */ /* 0x000fe40005000000 */
[----:B------:R-:W-:Y:S01]  /*0630*/  FSETP.GEU.AND P0, PT, R16, 3.40282346638528859812e+38, PT ;  /* 0x7f7fffff1000780b */ /* 0x000fe20003f0e000 */
[----:B------:R-:W-:Y:S01]  /*0640*/  FADD R9, R6, R17 ;  /* 0x0000001106097221 */ /* 0x000fe20000000000 */
[----:B------:R-:W-:-:S04]  /*0650*/  FSETP.GEU.AND P2, PT, R17, 3.40282346638528859812e+38, PT ;  /* 0x7f7fffff1100780b */ /* 0x000fc80003f4e000 */
[----:B------:R-:W-:-:S04]  /*0660*/  FMNMX R9, R28, R9, PT ;  /* 0x000000091c097209 */ /* 0x000fc80003800000 */
[----:B------:R-:W-:Y:S01]  /*0670*/  @!P1 FSEL R28, R9, R28, !P2 ;  /* 0x0000001c091c9208 */ /* 0x000fe20005000000 */
[----:B------:R-:W-:Y:S01]  /*0680*/  FADD R11, R16, R21 ;  /* 0x00000015100b7221 */ /* 0x000fe20000000000 */
[----:B------:R-:W-:-:S04]  /*0690*/  FSETP.GEU.AND P1, PT, R21, 3.40282346638528859812e+38, PT ;  /* 0x7f7fffff1500780b */ /* 0x000fc80003f2e000 */
[----:B------:R-:W-:-:S04]  /*06a0*/  FMNMX R11, R28, R11, PT ;  /* 0x0000000b1c0b7209 */ /* 0x000fc80003800000 */
[----:B------:R-:W-:Y:S01]  /*06b0*/  @!P0 FSEL R28, R11, R28, !P1 ;  /* 0x0000001c0b1c8208 */ /* 0x000fe20004800000 */
[----:B------:R-:W-:Y:S06]  /*06c0*/  BRA.U UP1, `(.L_x_96) ;  /* 0xfffffff901cc7547 */ /* 0x000fec000b83ffff */
.L_x_95:
[----:B------:R-:W-:Y:S05]  /*06d0*/  BRA.U !UP0, `(.L_x_94) ;  /* 0x0000000108487547 */ /* 0x000fea000b800000 */
[----:B------:R-:W1:Y:S01]  /*06e0*/  LDC.64 R8, c[0x0][0x380] ;  /* 0x0000e000ff087b82 */ /* 0x000e620000000a00 */
[C---:B------:R-:W-:Y:S01]  /*06f0*/  IMAD R11, R0.reuse, UR4, R2 ;  /* 0x00000004000b7c24 */ /* 0x040fe2000f8e0202 */
[----:B------:R-:W-:Y:S01]  /*0700*/  UIADD3 UR5, UPT, UPT, -UR5, URZ, URZ ;  /* 0x000000ff05057290 */ /* 0x000fe2000fffe1ff */
[----:B------:R-:W-:-:S11]  /*0710*/  IMAD R13, R0, UR4, R3 ;  /* 0x00000004000d7c24 */ /* 0x000fd6000f8e0203 */
.L_x_97:
[----:B-1----:R-:W-:-:S04]  /*0720*/  IMAD.WIDE R4, R13, 0x4, R8 ;  /* 0x000000040d047825 */ /* 0x002fc800078e0208 */
[C---:B------:R-:W-:Y:S02]  /*0730*/  IMAD.WIDE R6, R11.reuse, 0x4, R8 ;  /* 0x000000040b067825 */ /* 0x040fe400078e0208 */
[----:B0-----:R-:W2:Y:S04]  /*0740*/  LDG.E.CONSTANT R4, desc[UR8][R4.64] ;  /* 0x0000000804047981 */ /* 0x001ea8000c1e9900 */
[----:B------:R-:W3:Y:S01]  /*0750*/  LDG.E.CONSTANT R7, desc[UR8][R6.64] ;  /* 0x0000000806077981 */ /* 0x000ee2000c1e9900 */
[----:B------:R-:W-:Y:S01]  /*0760*/  UIADD3 UR5, UPT, UPT, UR5, 0x1, URZ ;  /* 0x0000000105057890 */ /* 0x000fe2000fffe0ff */
[----:B------:R-:W-:Y:S01]  /*0770*/  IMAD.IADD R11, R11, 0x1, R0 ;  /* 0x000000010b0b7824 */ /* 0x000fe200078e0200 */
[----:B------:R-:W-:Y:S02]  /*0780*/  IADD3 R13, PT, PT, R13, R0, RZ ;  /* 0x000000000d0d7210 */ /* 0x000fe40007ffe0ff */
[----:B------:R-:W-:Y:S01]  /*0790*/  UISETP.NE.AND UP0, UPT, UR5, URZ, UPT ;  /* 0x000000ff0500728c */ /* 0x000fe2000bf05270 */
[C---:B--2---:R-:W-:Y:S01]  /*07a0*/  FSETP.GEU.AND P0, PT, R4.reuse, 3.40282346638528859812e+38, PT ;  /* 0x7f7fffff0400780b */ /* 0x044fe20003f0e000 */
[----:B---3--:R-:W-:Y:S01]  /*07b0*/  FADD R15, R4, R7 ;  /* 0x00000007040f7221 */ /* 0x008fe20000000000 */
[----:B------:R-:W-:-:S04]  /*07c0*/  FSETP.GEU.AND P1, PT, R7, 3.40282346638528859812e+38, PT ;  /* 0x7f7fffff0700780b */ /* 0x000fc80003f2e000 */
[----:B------:R-:W-:-:S07]  /*07d0*/  FMNMX R15, R15, R28, PT ;  /* 0x0000001c0f0f7209 */ /* 0x000fce0003800000 */
[----:B------:R-:W-:Y:S01]  /*07e0*/  @!P0 FSEL R28, R15, R28, !P1 ;  /* 0x0000001c0f1c8208 */ /* 0x000fe20004800000 */
[----:B------:R-:W-:Y:S06]  /*07f0*/  BRA.U UP0, `(.L_x_97) ;  /* 0xfffffffd00c87547 */ /* 0x000fec000b83ffff */
.L_x_94:
[----:B------:R-:W1:Y:S01]  /*0800*/  LDC.64 R4, c[0x0][0x388] ;  /* 0x0000e200ff047b82 */ /* 0x000e620000000a00 */
[----:B------:R-:W-:Y:S01]  /*0810*/  FSETP.NEU.AND P0, PT, R28, 3.40282346638528859812e+38, PT ;  /* 0x7f7fffff1c00780b */ /* 0x000fe20003f0d000 */
[-C--:B------:R-:W-:Y:S01]  /*0820*/  IMAD R3, R3, R0.reuse, R2 ;  /* 0x0000000003037224 */ /* 0x080fe200078e0202 */
[----:B------:R-:W-:-:S11]  /*0830*/  I2FP.F32.U32 R0, R0 ;  /* 0x0000000000007245 */ /* 0x000fd60000201000 */
[----:B------:R-:W-:Y:S01]  /*0840*/  @!P0 FADD R28, R0, R0 ;  /* 0x00000000001c8221 */ /* 0x000fe20000000000 */
[----:B-1----:R-:W-:-:S05]  /*0850*/  IMAD.WIDE R2, R3, 0x4, R4 ;  /* 0x0000000403027825 */ /* 0x002fca00078e0204 */
[----:B0-----:R-:W-:Y:S01]  /*0860*/  STG.E desc[UR8][R2.64], R28 ;  /* 0x0000001c02007986 */ /* 0x001fe2000c101908 */
[----:B------:R-:W-:Y:S05]  /*0870*/  EXIT ;  /* 0x000000000000794d */ /* 0x000fea0003800000 */
.L_x_93:
[----:B------:R-:W1:Y:S01]  /*0880*/  LDC.64 R4, c[0x0][0x388] ;  /* 0x0000e200ff047b82 */ /* 0x000e620000000a00 */
[----:B------:R-:W-:-:S04]  /*0890*/  IMAD R3, R3, R0, R3 ;  /* 0x0000000003037224 */ /* 0x000fc800078e0203 */
[----:B-1----:R-:W-:-:S05]  /*08a0*/  IMAD.WIDE.U32 R2, R3, 0x4, R4 ;  /* 0x0000000403027825 */ /* 0x002fca00078e0004 */
[----:B0-----:R-:W-:Y:S01]  /*08b0*/  STG.E desc[UR8][R2.64], RZ ;  /* 0x000000ff02007986 */ /* 0x001fe2000c101908 */
[----:B------:R-:W-:Y:S05]  /*08c0*/  EXIT ;  /* 0x000000000000794d */ /* 0x000fea0003800000 */
.L_x_98:
        /* <DEDUP_REMOVED lines=11> */
.L_x_104:


//--------------------- .nv.shared.reserved.0     --------------------------
	.section	.nv.shared.reserved.0,"aw",@nobits
	.weak		__nv_reservedSMEM_offset_0_alias
	.size		__nv_reservedSMEM_offset_0_alias, 0, 64
	.other		__nv_reservedSMEM_offset_0_alias,@"STO_CUDA_RESERVED_SHARED STV_DEFAULT"
__nv_reservedSMEM_offset_0_alias:
	.zero		0
	.zero		64


//--------------------- .nv.constant0.stress_majorization_barneshut_kernel --------------------------
	.section	.nv.constant0.stress_majorization_barneshut_kernel,"a",@progbits
	.sectionflags	@""
	.align	4
.nv.constant0.stress_majorization_barneshut_kernel:
	.zero		992


//--------------------- .nv.constant0.select_landmarks_kernel --------------------------
	.section	.nv.constant0.select_landmarks_kernel,"a",@progbits
	.sectionflags	@""
	.align	4
.nv.constant0.select_landmarks_kernel:
	.zero		920


//--------------------- .nv.constant0.approximate_apsp_kernel --------------------------
	.section	.nv.constant0.approximate_apsp_kernel,"a",@progbits
	.sectionflags	@""
	.align	4
.nv.constant0.approximate_apsp_kernel:
	.zero		920


//--------------------- SYMBOLS --------------------------

	.type		.nv.reservedSmem.offset0,@object
	.size		.nv.reservedSmem.offset0,0x4
